//
// Generated by NVIDIA NVVM Compiler
//
// Compiler Build ID: CL-36424714
// Cuda compilation tools, release 13.0, V13.0.88
// Based on NVVM 20.0.0
//

.version 9.0
.target sm_100
.address_size 64

	// .globl	_Z5sgemmPfS_S_iii
// _ZZ5sgemmPfS_S_iiiE3s_a has been demoted
// _ZZ5sgemmPfS_S_iiiE3s_b has been demoted
// _ZZ22sgemm_thread_tile_vec4PfS_S_iiiE3s_a has been demoted
// _ZZ22sgemm_thread_tile_vec4PfS_S_iiiE3s_b has been demoted

.visible .entry _Z5sgemmPfS_S_iii(
	.param .u64 .ptr .align 1 _Z5sgemmPfS_S_iii_param_0,
	.param .u64 .ptr .align 1 _Z5sgemmPfS_S_iii_param_1,
	.param .u64 .ptr .align 1 _Z5sgemmPfS_S_iii_param_2,
	.param .u32 _Z5sgemmPfS_S_iii_param_3,
	.param .u32 _Z5sgemmPfS_S_iii_param_4,
	.param .u32 _Z5sgemmPfS_S_iii_param_5
)
{
	.reg .pred 	%p<3>;
	.reg .b32 	%r<40>;
	.reg .b32 	%f<105>;
	.reg .b64 	%rd<13>;
	// demoted variable
	.shared .align 4 .b8 _ZZ5sgemmPfS_S_iiiE3s_a[4096];
	// demoted variable
	.shared .align 4 .b8 _ZZ5sgemmPfS_S_iiiE3s_b[4096];
	ld.param.u64 	%rd3, [_Z5sgemmPfS_S_iii_param_0];
	ld.param.u64 	%rd4, [_Z5sgemmPfS_S_iii_param_1];
	ld.param.u64 	%rd5, [_Z5sgemmPfS_S_iii_param_2];
	ld.param.u32 	%r19, [_Z5sgemmPfS_S_iii_param_4];
	ld.param.u32 	%r20, [_Z5sgemmPfS_S_iii_param_5];
	mov.u32 	%r21, %ctaid.x;
	mov.u32 	%r22, %ctaid.y;
	mov.u32 	%r23, %tid.x;
	mov.u32 	%r24, %tid.y;
	mov.u32 	%r25, %ntid.x;
	mad.lo.s32 	%r26, %r24, %r25, %r23;
	shr.u32 	%r1, %r26, 5;
	and.b32  	%r2, %r26, 31;
	shl.b32 	%r27, %r22, 5;
	add.s32 	%r3, %r1, %r27;
	shl.b32 	%r4, %r21, 5;
	setp.lt.s32 	%p1, %r20, 1;
	mov.f32 	%f104, 0f00000000;
	@%p1 bra 	$L__BB0_3;
	add.s32 	%r28, %r20, 31;
	shr.u32 	%r29, %r28, 5;
	shl.b32 	%r30, %r1, 7;
	mov.u32 	%r31, _ZZ5sgemmPfS_S_iiiE3s_a;
	add.s32 	%r5, %r31, %r30;
	shl.b32 	%r32, %r2, 2;
	add.s32 	%r6, %r5, %r32;
	mov.u32 	%r33, _ZZ5sgemmPfS_S_iiiE3s_b;
	add.s32 	%r8, %r33, %r32;
	add.s32 	%r7, %r8, %r30;
	neg.s32 	%r39, %r29;
	mad.lo.s32 	%r38, %r20, %r3, %r2;
	mad.lo.s32 	%r34, %r19, %r1, %r4;
	add.s32 	%r37, %r34, %r2;
	shl.b32 	%r12, %r19, 5;
	cvta.to.global.u64 	%rd1, %rd3;
	cvta.to.global.u64 	%rd2, %rd4;
	mov.f32 	%f104, 0f00000000;
$L__BB0_2:
	mul.wide.s32 	%rd6, %r38, 4;
	add.s64 	%rd7, %rd1, %rd6;
	ld.global.f32 	%f6, [%rd7];
	st.shared.f32 	[%r6], %f6;
	mul.wide.s32 	%rd8, %r37, 4;
	add.s64 	%rd9, %rd2, %rd8;
	ld.global.f32 	%f7, [%rd9];
	st.shared.f32 	[%r7], %f7;
	bar.sync 	0;
	ld.shared.f32 	%f8, [%r5];
	ld.shared.f32 	%f9, [%r8];
	fma.rn.f32 	%f10, %f8, %f9, %f104;
	ld.shared.f32 	%f11, [%r5+4];
	ld.shared.f32 	%f12, [%r8+128];
	fma.rn.f32 	%f13, %f11, %f12, %f10;
	ld.shared.f32 	%f14, [%r5+8];
	ld.shared.f32 	%f15, [%r8+256];
	fma.rn.f32 	%f16, %f14, %f15, %f13;
	ld.shared.f32 	%f17, [%r5+12];
	ld.shared.f32 	%f18, [%r8+384];
	fma.rn.f32 	%f19, %f17, %f18, %f16;
	ld.shared.f32 	%f20, [%r5+16];
	ld.shared.f32 	%f21, [%r8+512];
	fma.rn.f32 	%f22, %f20, %f21, %f19;
	ld.shared.f32 	%f23, [%r5+20];
	ld.shared.f32 	%f24, [%r8+640];
	fma.rn.f32 	%f25, %f23, %f24, %f22;
	ld.shared.f32 	%f26, [%r5+24];
	ld.shared.f32 	%f27, [%r8+768];
	fma.rn.f32 	%f28, %f26, %f27, %f25;
	ld.shared.f32 	%f29, [%r5+28];
	ld.shared.f32 	%f30, [%r8+896];
	fma.rn.f32 	%f31, %f29, %f30, %f28;
	ld.shared.f32 	%f32, [%r5+32];
	ld.shared.f32 	%f33, [%r8+1024];
	fma.rn.f32 	%f34, %f32, %f33, %f31;
	ld.shared.f32 	%f35, [%r5+36];
	ld.shared.f32 	%f36, [%r8+1152];
	fma.rn.f32 	%f37, %f35, %f36, %f34;
	ld.shared.f32 	%f38, [%r5+40];
	ld.shared.f32 	%f39, [%r8+1280];
	fma.rn.f32 	%f40, %f38, %f39, %f37;
	ld.shared.f32 	%f41, [%r5+44];
	ld.shared.f32 	%f42, [%r8+1408];
	fma.rn.f32 	%f43, %f41, %f42, %f40;
	ld.shared.f32 	%f44, [%r5+48];
	ld.shared.f32 	%f45, [%r8+1536];
	fma.rn.f32 	%f46, %f44, %f45, %f43;
	ld.shared.f32 	%f47, [%r5+52];
	ld.shared.f32 	%f48, [%r8+1664];
	fma.rn.f32 	%f49, %f47, %f48, %f46;
	ld.shared.f32 	%f50, [%r5+56];
	ld.shared.f32 	%f51, [%r8+1792];
	fma.rn.f32 	%f52, %f50, %f51, %f49;
	ld.shared.f32 	%f53, [%r5+60];
	ld.shared.f32 	%f54, [%r8+1920];
	fma.rn.f32 	%f55, %f53, %f54, %f52;
	ld.shared.f32 	%f56, [%r5+64];
	ld.shared.f32 	%f57, [%r8+2048];
	fma.rn.f32 	%f58, %f56, %f57, %f55;
	ld.shared.f32 	%f59, [%r5+68];
	ld.shared.f32 	%f60, [%r8+2176];
	fma.rn.f32 	%f61, %f59, %f60, %f58;
	ld.shared.f32 	%f62, [%r5+72];
	ld.shared.f32 	%f63, [%r8+2304];
	fma.rn.f32 	%f64, %f62, %f63, %f61;
	ld.shared.f32 	%f65, [%r5+76];
	ld.shared.f32 	%f66, [%r8+2432];
	fma.rn.f32 	%f67, %f65, %f66, %f64;
	ld.shared.f32 	%f68, [%r5+80];
	ld.shared.f32 	%f69, [%r8+2560];
	fma.rn.f32 	%f70, %f68, %f69, %f67;
	ld.shared.f32 	%f71, [%r5+84];
	ld.shared.f32 	%f72, [%r8+2688];
	fma.rn.f32 	%f73, %f71, %f72, %f70;
	ld.shared.f32 	%f74, [%r5+88];
	ld.shared.f32 	%f75, [%r8+2816];
	fma.rn.f32 	%f76, %f74, %f75, %f73;
	ld.shared.f32 	%f77, [%r5+92];
	ld.shared.f32 	%f78, [%r8+2944];
	fma.rn.f32 	%f79, %f77, %f78, %f76;
	ld.shared.f32 	%f80, [%r5+96];
	ld.shared.f32 	%f81, [%r8+3072];
	fma.rn.f32 	%f82, %f80, %f81, %f79;
	ld.shared.f32 	%f83, [%r5+100];
	ld.shared.f32 	%f84, [%r8+3200];
	fma.rn.f32 	%f85, %f83, %f84, %f82;
	ld.shared.f32 	%f86, [%r5+104];
	ld.shared.f32 	%f87, [%r8+3328];
	fma.rn.f32 	%f88, %f86, %f87, %f85;
	ld.shared.f32 	%f89, [%r5+108];
	ld.shared.f32 	%f90, [%r8+3456];
	fma.rn.f32 	%f91, %f89, %f90, %f88;
	ld.shared.f32 	%f92, [%r5+112];
	ld.shared.f32 	%f93, [%r8+3584];
	fma.rn.f32 	%f94, %f92, %f93, %f91;
	ld.shared.f32 	%f95, [%r5+116];
	ld.shared.f32 	%f96, [%r8+3712];
	fma.rn.f32 	%f97, %f95, %f96, %f94;
	ld.shared.f32 	%f98, [%r5+120];
	ld.shared.f32 	%f99, [%r8+3840];
	fma.rn.f32 	%f100, %f98, %f99, %f97;
	ld.shared.f32 	%f101, [%r5+124];
	ld.shared.f32 	%f102, [%r8+3968];
	fma.rn.f32 	%f104, %f101, %f102, %f100;
	bar.sync 	0;
	add.s32 	%r39, %r39, 1;
	setp.ne.s32 	%p2, %r39, 0;
	add.s32 	%r38, %r38, 32;
	add.s32 	%r37, %r37, %r12;
	@%p2 bra 	$L__BB0_2;
$L__BB0_3:
	cvta.to.global.u64 	%rd10, %rd5;
	add.s32 	%r35, %r2, %r4;
	mad.lo.s32 	%r36, %r19, %r3, %r35;
	mul.wide.s32 	%rd11, %r36, 4;
	add.s64 	%rd12, %rd10, %rd11;
	st.global.f32 	[%rd12], %f104;
	ret;

}
	// .globl	_Z22sgemm_thread_tile_vec4PfS_S_iii
.visible .entry _Z22sgemm_thread_tile_vec4PfS_S_iii(
	.param .u64 .ptr .align 1 _Z22sgemm_thread_tile_vec4PfS_S_iii_param_0,
	.param .u64 .ptr .align 1 _Z22sgemm_thread_tile_vec4PfS_S_iii_param_1,
	.param .u64 .ptr .align 1 _Z22sgemm_thread_tile_vec4PfS_S_iii_param_2,
	.param .u32 _Z22sgemm_thread_tile_vec4PfS_S_iii_param_3,
	.param .u32 _Z22sgemm_thread_tile_vec4PfS_S_iii_param_4,
	.param .u32 _Z22sgemm_thread_tile_vec4PfS_S_iii_param_5
)
{
	.reg .pred 	%p<3>;
	.reg .b32 	%r<66>;
	.reg .b32 	%f<907>;
	.reg .b64 	%rd<24>;
	// demoted variable
	.shared .align 4 .b8 _ZZ22sgemm_thread_tile_vec4PfS_S_iiiE3s_a[4096];
	// demoted variable
	.shared .align 4 .b8 _ZZ22sgemm_thread_tile_vec4PfS_S_iiiE3s_b[4096];
	ld.param.u32 	%r17, [_Z22sgemm_thread_tile_vec4PfS_S_iii_param_5];
	mov.u32 	%r18, %ctaid.x;
	mov.u32 	%r19, %ctaid.y;
	mov.u32 	%r1, %tid.x;
	mov.u32 	%r2, %tid.y;
	shl.b32 	%r3, %r19, 7;
	shl.b32 	%r4, %r18, 7;
	setp.lt.s32 	%p1, %r17, 1;
	mov.f32 	%f843, 0f00000000;
	mov.f32 	%f844, %f843;
	mov.f32 	%f845, %f843;
	mov.f32 	%f846, %f843;
	mov.f32 	%f847, %f843;
	mov.f32 	%f848, %f843;
	mov.f32 	%f849, %f843;
	mov.f32 	%f850, %f843;
	mov.f32 	%f851, %f843;
	mov.f32 	%f852, %f843;
	mov.f32 	%f853, %f843;
	mov.f32 	%f854, %f843;
	mov.f32 	%f855, %f843;
	mov.f32 	%f856, %f843;
	mov.f32 	%f857, %f843;
	mov.f32 	%f858, %f843;
	mov.f32 	%f859, %f843;
	mov.f32 	%f860, %f843;
	mov.f32 	%f861, %f843;
	mov.f32 	%f862, %f843;
	mov.f32 	%f863, %f843;
	mov.f32 	%f864, %f843;
	mov.f32 	%f865, %f843;
	mov.f32 	%f866, %f843;
	mov.f32 	%f867, %f843;
	mov.f32 	%f868, %f843;
	mov.f32 	%f869, %f843;
	mov.f32 	%f870, %f843;
	mov.f32 	%f871, %f843;
	mov.f32 	%f872, %f843;
	mov.f32 	%f873, %f843;
	mov.f32 	%f874, %f843;
	mov.f32 	%f875, %f843;
	mov.f32 	%f876, %f843;
	mov.f32 	%f877, %f843;
	mov.f32 	%f878, %f843;
	mov.f32 	%f879, %f843;
	mov.f32 	%f880, %f843;
	mov.f32 	%f881, %f843;
	mov.f32 	%f882, %f843;
	mov.f32 	%f883, %f843;
	mov.f32 	%f884, %f843;
	mov.f32 	%f885, %f843;
	mov.f32 	%f886, %f843;
	mov.f32 	%f887, %f843;
	mov.f32 	%f888, %f843;
	mov.f32 	%f889, %f843;
	mov.f32 	%f890, %f843;
	mov.f32 	%f891, %f843;
	mov.f32 	%f892, %f843;
	mov.f32 	%f893, %f843;
	mov.f32 	%f894, %f843;
	mov.f32 	%f895, %f843;
	mov.f32 	%f896, %f843;
	mov.f32 	%f897, %f843;
	mov.f32 	%f898, %f843;
	mov.f32 	%f899, %f843;
	mov.f32 	%f900, %f843;
	mov.f32 	%f901, %f843;
	mov.f32 	%f902, %f843;
	mov.f32 	%f903, %f843;
	mov.f32 	%f904, %f843;
	mov.f32 	%f905, %f843;
	mov.f32 	%f906, %f843;
	@%p1 bra 	$L__BB1_3;
	ld.param.u32 	%r60, [_Z22sgemm_thread_tile_vec4PfS_S_iii_param_4];
	mov.u32 	%r20, %ntid.x;
	mad.lo.s32 	%r21, %r2, %r20, %r1;
	shr.u32 	%r22, %r21, 1;
	shl.b32 	%r23, %r21, 2;
	shr.u32 	%r24, %r21, 5;
	and.b32  	%r25, %r23, 124;
	add.s32 	%r26, %r17, 7;
	shr.u32 	%r27, %r26, 3;
	and.b32  	%r28, %r23, 4;
	add.s32 	%r29, %r3, %r22;
	shl.b32 	%r30, %r22, 5;
	mov.u32 	%r31, _ZZ22sgemm_thread_tile_vec4PfS_S_iiiE3s_a;
	add.s32 	%r32, %r31, %r30;
	shl.b32 	%r33, %r21, 4;
	and.b32  	%r34, %r33, 16;
	add.s32 	%r5, %r32, %r34;
	shl.b32 	%r35, %r24, 9;
	mov.u32 	%r36, _ZZ22sgemm_thread_tile_vec4PfS_S_iiiE3s_b;
	add.s32 	%r37, %r36, %r35;
	and.b32  	%r38, %r33, 496;
	add.s32 	%r6, %r37, %r38;
	neg.s32 	%r65, %r27;
	mad.lo.s32 	%r64, %r17, %r29, %r28;
	mad.lo.s32 	%r39, %r60, %r24, %r4;
	add.s32 	%r63, %r39, %r25;
	mov.f32 	%f843, 0f00000000;
$L__BB1_2:
	ld.param.u32 	%r61, [_Z22sgemm_thread_tile_vec4PfS_S_iii_param_4];
	ld.param.u64 	%rd22, [_Z22sgemm_thread_tile_vec4PfS_S_iii_param_1];
	ld.param.u64 	%rd21, [_Z22sgemm_thread_tile_vec4PfS_S_iii_param_0];
	mul.wide.s32 	%rd4, %r64, 4;
	cvta.to.global.u64 	%rd5, %rd21;
	add.s64 	%rd6, %rd5, %rd4;
	ld.global.v4.f32 	{%f195, %f196, %f197, %f198}, [%rd6];
	st.shared.v4.f32 	[%r5], {%f195, %f196, %f197, %f198};
	cvta.to.global.u64 	%rd7, %rd22;
	mul.wide.s32 	%rd8, %r63, 4;
	add.s64 	%rd9, %rd7, %rd8;
	ld.global.v4.f32 	{%f199, %f200, %f201, %f202}, [%rd9];
	st.shared.v4.f32 	[%r6], {%f199, %f200, %f201, %f202};
	bar.sync 	0;
	mov.u32 	%r40, %tid.y;
	shl.b32 	%r41, %r40, 8;
	mov.u32 	%r42, _ZZ22sgemm_thread_tile_vec4PfS_S_iiiE3s_a;
	add.s32 	%r43, %r42, %r41;
	ld.shared.f32 	%f203, [%r43];
	mov.u32 	%r44, %tid.x;
	shl.b32 	%r45, %r44, 5;
	mov.u32 	%r46, _ZZ22sgemm_thread_tile_vec4PfS_S_iiiE3s_b;
	add.s32 	%r47, %r46, %r45;
	ld.shared.f32 	%f204, [%r47];
	fma.rn.f32 	%f205, %f203, %f204, %f906;
	ld.shared.f32 	%f206, [%r47+4];
	fma.rn.f32 	%f207, %f203, %f206, %f905;
	ld.shared.f32 	%f208, [%r47+8];
	fma.rn.f32 	%f209, %f203, %f208, %f904;
	ld.shared.f32 	%f210, [%r47+12];
	fma.rn.f32 	%f211, %f203, %f210, %f903;
	ld.shared.f32 	%f212, [%r47+16];
	fma.rn.f32 	%f213, %f203, %f212, %f902;
	ld.shared.f32 	%f214, [%r47+20];
	fma.rn.f32 	%f215, %f203, %f214, %f901;
	ld.shared.f32 	%f216, [%r47+24];
	fma.rn.f32 	%f217, %f203, %f216, %f900;
	ld.shared.f32 	%f218, [%r47+28];
	fma.rn.f32 	%f219, %f203, %f218, %f899;
	ld.shared.f32 	%f220, [%r43+32];
	fma.rn.f32 	%f221, %f220, %f204, %f898;
	fma.rn.f32 	%f222, %f220, %f206, %f897;
	fma.rn.f32 	%f223, %f220, %f208, %f896;
	fma.rn.f32 	%f224, %f220, %f210, %f895;
	fma.rn.f32 	%f225, %f220, %f212, %f894;
	fma.rn.f32 	%f226, %f220, %f214, %f893;
	fma.rn.f32 	%f227, %f220, %f216, %f892;
	fma.rn.f32 	%f228, %f220, %f218, %f891;
	ld.shared.f32 	%f229, [%r43+64];
	fma.rn.f32 	%f230, %f229, %f204, %f890;
	fma.rn.f32 	%f231, %f229, %f206, %f889;
	fma.rn.f32 	%f232, %f229, %f208, %f888;
	fma.rn.f32 	%f233, %f229, %f210, %f887;
	fma.rn.f32 	%f234, %f229, %f212, %f886;
	fma.rn.f32 	%f235, %f229, %f214, %f885;
	fma.rn.f32 	%f236, %f229, %f216, %f884;
	fma.rn.f32 	%f237, %f229, %f218, %f883;
	ld.shared.f32 	%f238, [%r43+96];
	fma.rn.f32 	%f239, %f238, %f204, %f882;
	fma.rn.f32 	%f240, %f238, %f206, %f881;
	fma.rn.f32 	%f241, %f238, %f208, %f880;
	fma.rn.f32 	%f242, %f238, %f210, %f879;
	fma.rn.f32 	%f243, %f238, %f212, %f878;
	fma.rn.f32 	%f244, %f238, %f214, %f877;
	fma.rn.f32 	%f245, %f238, %f216, %f876;
	fma.rn.f32 	%f246, %f238, %f218, %f875;
	ld.shared.f32 	%f247, [%r43+128];
	fma.rn.f32 	%f248, %f247, %f204, %f874;
	fma.rn.f32 	%f249, %f247, %f206, %f873;
	fma.rn.f32 	%f250, %f247, %f208, %f872;
	fma.rn.f32 	%f251, %f247, %f210, %f871;
	fma.rn.f32 	%f252, %f247, %f212, %f870;
	fma.rn.f32 	%f253, %f247, %f214, %f869;
	fma.rn.f32 	%f254, %f247, %f216, %f868;
	fma.rn.f32 	%f255, %f247, %f218, %f867;
	ld.shared.f32 	%f256, [%r43+160];
	fma.rn.f32 	%f257, %f256, %f204, %f866;
	fma.rn.f32 	%f258, %f256, %f206, %f865;
	fma.rn.f32 	%f259, %f256, %f208, %f864;
	fma.rn.f32 	%f260, %f256, %f210, %f863;
	fma.rn.f32 	%f261, %f256, %f212, %f862;
	fma.rn.f32 	%f262, %f256, %f214, %f861;
	fma.rn.f32 	%f263, %f256, %f216, %f860;
	fma.rn.f32 	%f264, %f256, %f218, %f859;
	ld.shared.f32 	%f265, [%r43+192];
	fma.rn.f32 	%f266, %f265, %f204, %f858;
	fma.rn.f32 	%f267, %f265, %f206, %f857;
	fma.rn.f32 	%f268, %f265, %f208, %f856;
	fma.rn.f32 	%f269, %f265, %f210, %f855;
	fma.rn.f32 	%f270, %f265, %f212, %f854;
	fma.rn.f32 	%f271, %f265, %f214, %f853;
	fma.rn.f32 	%f272, %f265, %f216, %f852;
	fma.rn.f32 	%f273, %f265, %f218, %f851;
	ld.shared.f32 	%f274, [%r43+224];
	fma.rn.f32 	%f275, %f274, %f204, %f850;
	fma.rn.f32 	%f276, %f274, %f206, %f849;
	fma.rn.f32 	%f277, %f274, %f208, %f848;
	fma.rn.f32 	%f278, %f274, %f210, %f847;
	fma.rn.f32 	%f279, %f274, %f212, %f846;
	fma.rn.f32 	%f280, %f274, %f214, %f845;
	fma.rn.f32 	%f281, %f274, %f216, %f844;
	fma.rn.f32 	%f282, %f274, %f218, %f843;
	ld.shared.f32 	%f283, [%r43+4];
	ld.shared.f32 	%f284, [%r47+512];
	fma.rn.f32 	%f285, %f283, %f284, %f205;
	ld.shared.f32 	%f286, [%r47+516];
	fma.rn.f32 	%f287, %f283, %f286, %f207;
	ld.shared.f32 	%f288, [%r47+520];
	fma.rn.f32 	%f289, %f283, %f288, %f209;
	ld.shared.f32 	%f290, [%r47+524];
	fma.rn.f32 	%f291, %f283, %f290, %f211;
	ld.shared.f32 	%f292, [%r47+528];
	fma.rn.f32 	%f293, %f283, %f292, %f213;
	ld.shared.f32 	%f294, [%r47+532];
	fma.rn.f32 	%f295, %f283, %f294, %f215;
	ld.shared.f32 	%f296, [%r47+536];
	fma.rn.f32 	%f297, %f283, %f296, %f217;
	ld.shared.f32 	%f298, [%r47+540];
	fma.rn.f32 	%f299, %f283, %f298, %f219;
	ld.shared.f32 	%f300, [%r43+36];
	fma.rn.f32 	%f301, %f300, %f284, %f221;
	fma.rn.f32 	%f302, %f300, %f286, %f222;
	fma.rn.f32 	%f303, %f300, %f288, %f223;
	fma.rn.f32 	%f304, %f300, %f290, %f224;
	fma.rn.f32 	%f305, %f300, %f292, %f225;
	fma.rn.f32 	%f306, %f300, %f294, %f226;
	fma.rn.f32 	%f307, %f300, %f296, %f227;
	fma.rn.f32 	%f308, %f300, %f298, %f228;
	ld.shared.f32 	%f309, [%r43+68];
	fma.rn.f32 	%f310, %f309, %f284, %f230;
	fma.rn.f32 	%f311, %f309, %f286, %f231;
	fma.rn.f32 	%f312, %f309, %f288, %f232;
	fma.rn.f32 	%f313, %f309, %f290, %f233;
	fma.rn.f32 	%f314, %f309, %f292, %f234;
	fma.rn.f32 	%f315, %f309, %f294, %f235;
	fma.rn.f32 	%f316, %f309, %f296, %f236;
	fma.rn.f32 	%f317, %f309, %f298, %f237;
	ld.shared.f32 	%f318, [%r43+100];
	fma.rn.f32 	%f319, %f318, %f284, %f239;
	fma.rn.f32 	%f320, %f318, %f286, %f240;
	fma.rn.f32 	%f321, %f318, %f288, %f241;
	fma.rn.f32 	%f322, %f318, %f290, %f242;
	fma.rn.f32 	%f323, %f318, %f292, %f243;
	fma.rn.f32 	%f324, %f318, %f294, %f244;
	fma.rn.f32 	%f325, %f318, %f296, %f245;
	fma.rn.f32 	%f326, %f318, %f298, %f246;
	ld.shared.f32 	%f327, [%r43+132];
	fma.rn.f32 	%f328, %f327, %f284, %f248;
	fma.rn.f32 	%f329, %f327, %f286, %f249;
	fma.rn.f32 	%f330, %f327, %f288, %f250;
	fma.rn.f32 	%f331, %f327, %f290, %f251;
	fma.rn.f32 	%f332, %f327, %f292, %f252;
	fma.rn.f32 	%f333, %f327, %f294, %f253;
	fma.rn.f32 	%f334, %f327, %f296, %f254;
	fma.rn.f32 	%f335, %f327, %f298, %f255;
	ld.shared.f32 	%f336, [%r43+164];
	fma.rn.f32 	%f337, %f336, %f284, %f257;
	fma.rn.f32 	%f338, %f336, %f286, %f258;
	fma.rn.f32 	%f339, %f336, %f288, %f259;
	fma.rn.f32 	%f340, %f336, %f290, %f260;
	fma.rn.f32 	%f341, %f336, %f292, %f261;
	fma.rn.f32 	%f342, %f336, %f294, %f262;
	fma.rn.f32 	%f343, %f336, %f296, %f263;
	fma.rn.f32 	%f344, %f336, %f298, %f264;
	ld.shared.f32 	%f345, [%r43+196];
	fma.rn.f32 	%f346, %f345, %f284, %f266;
	fma.rn.f32 	%f347, %f345, %f286, %f267;
	fma.rn.f32 	%f348, %f345, %f288, %f268;
	fma.rn.f32 	%f349, %f345, %f290, %f269;
	fma.rn.f32 	%f350, %f345, %f292, %f270;
	fma.rn.f32 	%f351, %f345, %f294, %f271;
	fma.rn.f32 	%f352, %f345, %f296, %f272;
	fma.rn.f32 	%f353, %f345, %f298, %f273;
	ld.shared.f32 	%f354, [%r43+228];
	fma.rn.f32 	%f355, %f354, %f284, %f275;
	fma.rn.f32 	%f356, %f354, %f286, %f276;
	fma.rn.f32 	%f357, %f354, %f288, %f277;
	fma.rn.f32 	%f358, %f354, %f290, %f278;
	fma.rn.f32 	%f359, %f354, %f292, %f279;
	fma.rn.f32 	%f360, %f354, %f294, %f280;
	fma.rn.f32 	%f361, %f354, %f296, %f281;
	fma.rn.f32 	%f362, %f354, %f298, %f282;
	ld.shared.f32 	%f363, [%r43+8];
	ld.shared.f32 	%f364, [%r47+1024];
	fma.rn.f32 	%f365, %f363, %f364, %f285;
	ld.shared.f32 	%f366, [%r47+1028];
	fma.rn.f32 	%f367, %f363, %f366, %f287;
	ld.shared.f32 	%f368, [%r47+1032];
	fma.rn.f32 	%f369, %f363, %f368, %f289;
	ld.shared.f32 	%f370, [%r47+1036];
	fma.rn.f32 	%f371, %f363, %f370, %f291;
	ld.shared.f32 	%f372, [%r47+1040];
	fma.rn.f32 	%f373, %f363, %f372, %f293;
	ld.shared.f32 	%f374, [%r47+1044];
	fma.rn.f32 	%f375, %f363, %f374, %f295;
	ld.shared.f32 	%f376, [%r47+1048];
	fma.rn.f32 	%f377, %f363, %f376, %f297;
	ld.shared.f32 	%f378, [%r47+1052];
	fma.rn.f32 	%f379, %f363, %f378, %f299;
	ld.shared.f32 	%f380, [%r43+40];
	fma.rn.f32 	%f381, %f380, %f364, %f301;
	fma.rn.f32 	%f382, %f380, %f366, %f302;
	fma.rn.f32 	%f383, %f380, %f368, %f303;
	fma.rn.f32 	%f384, %f380, %f370, %f304;
	fma.rn.f32 	%f385, %f380, %f372, %f305;
	fma.rn.f32 	%f386, %f380, %f374, %f306;
	fma.rn.f32 	%f387, %f380, %f376, %f307;
	fma.rn.f32 	%f388, %f380, %f378, %f308;
	ld.shared.f32 	%f389, [%r43+72];
	fma.rn.f32 	%f390, %f389, %f364, %f310;
	fma.rn.f32 	%f391, %f389, %f366, %f311;
	fma.rn.f32 	%f392, %f389, %f368, %f312;
	fma.rn.f32 	%f393, %f389, %f370, %f313;
	fma.rn.f32 	%f394, %f389, %f372, %f314;
	fma.rn.f32 	%f395, %f389, %f374, %f315;
	fma.rn.f32 	%f396, %f389, %f376, %f316;
	fma.rn.f32 	%f397, %f389, %f378, %f317;
	ld.shared.f32 	%f398, [%r43+104];
	fma.rn.f32 	%f399, %f398, %f364, %f319;
	fma.rn.f32 	%f400, %f398, %f366, %f320;
	fma.rn.f32 	%f401, %f398, %f368, %f321;
	fma.rn.f32 	%f402, %f398, %f370, %f322;
	fma.rn.f32 	%f403, %f398, %f372, %f323;
	fma.rn.f32 	%f404, %f398, %f374, %f324;
	fma.rn.f32 	%f405, %f398, %f376, %f325;
	fma.rn.f32 	%f406, %f398, %f378, %f326;
	ld.shared.f32 	%f407, [%r43+136];
	fma.rn.f32 	%f408, %f407, %f364, %f328;
	fma.rn.f32 	%f409, %f407, %f366, %f329;
	fma.rn.f32 	%f410, %f407, %f368, %f330;
	fma.rn.f32 	%f411, %f407, %f370, %f331;
	fma.rn.f32 	%f412, %f407, %f372, %f332;
	fma.rn.f32 	%f413, %f407, %f374, %f333;
	fma.rn.f32 	%f414, %f407, %f376, %f334;
	fma.rn.f32 	%f415, %f407, %f378, %f335;
	ld.shared.f32 	%f416, [%r43+168];
	fma.rn.f32 	%f417, %f416, %f364, %f337;
	fma.rn.f32 	%f418, %f416, %f366, %f338;
	fma.rn.f32 	%f419, %f416, %f368, %f339;
	fma.rn.f32 	%f420, %f416, %f370, %f340;
	fma.rn.f32 	%f421, %f416, %f372, %f341;
	fma.rn.f32 	%f422, %f416, %f374, %f342;
	fma.rn.f32 	%f423, %f416, %f376, %f343;
	fma.rn.f32 	%f424, %f416, %f378, %f344;
	ld.shared.f32 	%f425, [%r43+200];
	fma.rn.f32 	%f426, %f425, %f364, %f346;
	fma.rn.f32 	%f427, %f425, %f366, %f347;
	fma.rn.f32 	%f428, %f425, %f368, %f348;
	fma.rn.f32 	%f429, %f425, %f370, %f349;
	fma.rn.f32 	%f430, %f425, %f372, %f350;
	fma.rn.f32 	%f431, %f425, %f374, %f351;
	fma.rn.f32 	%f432, %f425, %f376, %f352;
	fma.rn.f32 	%f433, %f425, %f378, %f353;
	ld.shared.f32 	%f434, [%r43+232];
	fma.rn.f32 	%f435, %f434, %f364, %f355;
	fma.rn.f32 	%f436, %f434, %f366, %f356;
	fma.rn.f32 	%f437, %f434, %f368, %f357;
	fma.rn.f32 	%f438, %f434, %f370, %f358;
	fma.rn.f32 	%f439, %f434, %f372, %f359;
	fma.rn.f32 	%f440, %f434, %f374, %f360;
	fma.rn.f32 	%f441, %f434, %f376, %f361;
	fma.rn.f32 	%f442, %f434, %f378, %f362;
	ld.shared.f32 	%f443, [%r43+12];
	ld.shared.f32 	%f444, [%r47+1536];
	fma.rn.f32 	%f445, %f443, %f444, %f365;
	ld.shared.f32 	%f446, [%r47+1540];
	fma.rn.f32 	%f447, %f443, %f446, %f367;
	ld.shared.f32 	%f448, [%r47+1544];
	fma.rn.f32 	%f449, %f443, %f448, %f369;
	ld.shared.f32 	%f450, [%r47+1548];
	fma.rn.f32 	%f451, %f443, %f450, %f371;
	ld.shared.f32 	%f452, [%r47+1552];
	fma.rn.f32 	%f453, %f443, %f452, %f373;
	ld.shared.f32 	%f454, [%r47+1556];
	fma.rn.f32 	%f455, %f443, %f454, %f375;
	ld.shared.f32 	%f456, [%r47+1560];
	fma.rn.f32 	%f457, %f443, %f456, %f377;
	ld.shared.f32 	%f458, [%r47+1564];
	fma.rn.f32 	%f459, %f443, %f458, %f379;
	ld.shared.f32 	%f460, [%r43+44];
	fma.rn.f32 	%f461, %f460, %f444, %f381;
	fma.rn.f32 	%f462, %f460, %f446, %f382;
	fma.rn.f32 	%f463, %f460, %f448, %f383;
	fma.rn.f32 	%f464, %f460, %f450, %f384;
	fma.rn.f32 	%f465, %f460, %f452, %f385;
	fma.rn.f32 	%f466, %f460, %f454, %f386;
	fma.rn.f32 	%f467, %f460, %f456, %f387;
	fma.rn.f32 	%f468, %f460, %f458, %f388;
	ld.shared.f32 	%f469, [%r43+76];
	fma.rn.f32 	%f470, %f469, %f444, %f390;
	fma.rn.f32 	%f471, %f469, %f446, %f391;
	fma.rn.f32 	%f472, %f469, %f448, %f392;
	fma.rn.f32 	%f473, %f469, %f450, %f393;
	fma.rn.f32 	%f474, %f469, %f452, %f394;
	fma.rn.f32 	%f475, %f469, %f454, %f395;
	fma.rn.f32 	%f476, %f469, %f456, %f396;
	fma.rn.f32 	%f477, %f469, %f458, %f397;
	ld.shared.f32 	%f478, [%r43+108];
	fma.rn.f32 	%f479, %f478, %f444, %f399;
	fma.rn.f32 	%f480, %f478, %f446, %f400;
	fma.rn.f32 	%f481, %f478, %f448, %f401;
	fma.rn.f32 	%f482, %f478, %f450, %f402;
	fma.rn.f32 	%f483, %f478, %f452, %f403;
	fma.rn.f32 	%f484, %f478, %f454, %f404;
	fma.rn.f32 	%f485, %f478, %f456, %f405;
	fma.rn.f32 	%f486, %f478, %f458, %f406;
	ld.shared.f32 	%f487, [%r43+140];
	fma.rn.f32 	%f488, %f487, %f444, %f408;
	fma.rn.f32 	%f489, %f487, %f446, %f409;
	fma.rn.f32 	%f490, %f487, %f448, %f410;
	fma.rn.f32 	%f491, %f487, %f450, %f411;
	fma.rn.f32 	%f492, %f487, %f452, %f412;
	fma.rn.f32 	%f493, %f487, %f454, %f413;
	fma.rn.f32 	%f494, %f487, %f456, %f414;
	fma.rn.f32 	%f495, %f487, %f458, %f415;
	ld.shared.f32 	%f496, [%r43+172];
	fma.rn.f32 	%f497, %f496, %f444, %f417;
	fma.rn.f32 	%f498, %f496, %f446, %f418;
	fma.rn.f32 	%f499, %f496, %f448, %f419;
	fma.rn.f32 	%f500, %f496, %f450, %f420;
	fma.rn.f32 	%f501, %f496, %f452, %f421;
	fma.rn.f32 	%f502, %f496, %f454, %f422;
	fma.rn.f32 	%f503, %f496, %f456, %f423;
	fma.rn.f32 	%f504, %f496, %f458, %f424;
	ld.shared.f32 	%f505, [%r43+204];
	fma.rn.f32 	%f506, %f505, %f444, %f426;
	fma.rn.f32 	%f507, %f505, %f446, %f427;
	fma.rn.f32 	%f508, %f505, %f448, %f428;
	fma.rn.f32 	%f509, %f505, %f450, %f429;
	fma.rn.f32 	%f510, %f505, %f452, %f430;
	fma.rn.f32 	%f511, %f505, %f454, %f431;
	fma.rn.f32 	%f512, %f505, %f456, %f432;
	fma.rn.f32 	%f513, %f505, %f458, %f433;
	ld.shared.f32 	%f514, [%r43+236];
	fma.rn.f32 	%f515, %f514, %f444, %f435;
	fma.rn.f32 	%f516, %f514, %f446, %f436;
	fma.rn.f32 	%f517, %f514, %f448, %f437;
	fma.rn.f32 	%f518, %f514, %f450, %f438;
	fma.rn.f32 	%f519, %f514, %f452, %f439;
	fma.rn.f32 	%f520, %f514, %f454, %f440;
	fma.rn.f32 	%f521, %f514, %f456, %f441;
	fma.rn.f32 	%f522, %f514, %f458, %f442;
	ld.shared.f32 	%f523, [%r43+16];
	ld.shared.f32 	%f524, [%r47+2048];
	fma.rn.f32 	%f525, %f523, %f524, %f445;
	ld.shared.f32 	%f526, [%r47+2052];
	fma.rn.f32 	%f527, %f523, %f526, %f447;
	ld.shared.f32 	%f528, [%r47+2056];
	fma.rn.f32 	%f529, %f523, %f528, %f449;
	ld.shared.f32 	%f530, [%r47+2060];
	fma.rn.f32 	%f531, %f523, %f530, %f451;
	ld.shared.f32 	%f532, [%r47+2064];
	fma.rn.f32 	%f533, %f523, %f532, %f453;
	ld.shared.f32 	%f534, [%r47+2068];
	fma.rn.f32 	%f535, %f523, %f534, %f455;
	ld.shared.f32 	%f536, [%r47+2072];
	fma.rn.f32 	%f537, %f523, %f536, %f457;
	ld.shared.f32 	%f538, [%r47+2076];
	fma.rn.f32 	%f539, %f523, %f538, %f459;
	ld.shared.f32 	%f540, [%r43+48];
	fma.rn.f32 	%f541, %f540, %f524, %f461;
	fma.rn.f32 	%f542, %f540, %f526, %f462;
	fma.rn.f32 	%f543, %f540, %f528, %f463;
	fma.rn.f32 	%f544, %f540, %f530, %f464;
	fma.rn.f32 	%f545, %f540, %f532, %f465;
	fma.rn.f32 	%f546, %f540, %f534, %f466;
	fma.rn.f32 	%f547, %f540, %f536, %f467;
	fma.rn.f32 	%f548, %f540, %f538, %f468;
	ld.shared.f32 	%f549, [%r43+80];
	fma.rn.f32 	%f550, %f549, %f524, %f470;
	fma.rn.f32 	%f551, %f549, %f526, %f471;
	fma.rn.f32 	%f552, %f549, %f528, %f472;
	fma.rn.f32 	%f553, %f549, %f530, %f473;
	fma.rn.f32 	%f554, %f549, %f532, %f474;
	fma.rn.f32 	%f555, %f549, %f534, %f475;
	fma.rn.f32 	%f556, %f549, %f536, %f476;
	fma.rn.f32 	%f557, %f549, %f538, %f477;
	ld.shared.f32 	%f558, [%r43+112];
	fma.rn.f32 	%f559, %f558, %f524, %f479;
	fma.rn.f32 	%f560, %f558, %f526, %f480;
	fma.rn.f32 	%f561, %f558, %f528, %f481;
	fma.rn.f32 	%f562, %f558, %f530, %f482;
	fma.rn.f32 	%f563, %f558, %f532, %f483;
	fma.rn.f32 	%f564, %f558, %f534, %f484;
	fma.rn.f32 	%f565, %f558, %f536, %f485;
	fma.rn.f32 	%f566, %f558, %f538, %f486;
	ld.shared.f32 	%f567, [%r43+144];
	fma.rn.f32 	%f568, %f567, %f524, %f488;
	fma.rn.f32 	%f569, %f567, %f526, %f489;
	fma.rn.f32 	%f570, %f567, %f528, %f490;
	fma.rn.f32 	%f571, %f567, %f530, %f491;
	fma.rn.f32 	%f572, %f567, %f532, %f492;
	fma.rn.f32 	%f573, %f567, %f534, %f493;
	fma.rn.f32 	%f574, %f567, %f536, %f494;
	fma.rn.f32 	%f575, %f567, %f538, %f495;
	ld.shared.f32 	%f576, [%r43+176];
	fma.rn.f32 	%f577, %f576, %f524, %f497;
	fma.rn.f32 	%f578, %f576, %f526, %f498;
	fma.rn.f32 	%f579, %f576, %f528, %f499;
	fma.rn.f32 	%f580, %f576, %f530, %f500;
	fma.rn.f32 	%f581, %f576, %f532, %f501;
	fma.rn.f32 	%f582, %f576, %f534, %f502;
	fma.rn.f32 	%f583, %f576, %f536, %f503;
	fma.rn.f32 	%f584, %f576, %f538, %f504;
	ld.shared.f32 	%f585, [%r43+208];
	fma.rn.f32 	%f586, %f585, %f524, %f506;
	fma.rn.f32 	%f587, %f585, %f526, %f507;
	fma.rn.f32 	%f588, %f585, %f528, %f508;
	fma.rn.f32 	%f589, %f585, %f530, %f509;
	fma.rn.f32 	%f590, %f585, %f532, %f510;
	fma.rn.f32 	%f591, %f585, %f534, %f511;
	fma.rn.f32 	%f592, %f585, %f536, %f512;
	fma.rn.f32 	%f593, %f585, %f538, %f513;
	ld.shared.f32 	%f594, [%r43+240];
	fma.rn.f32 	%f595, %f594, %f524, %f515;
	fma.rn.f32 	%f596, %f594, %f526, %f516;
	fma.rn.f32 	%f597, %f594, %f528, %f517;
	fma.rn.f32 	%f598, %f594, %f530, %f518;
	fma.rn.f32 	%f599, %f594, %f532, %f519;
	fma.rn.f32 	%f600, %f594, %f534, %f520;
	fma.rn.f32 	%f601, %f594, %f536, %f521;
	fma.rn.f32 	%f602, %f594, %f538, %f522;
	ld.shared.f32 	%f603, [%r43+20];
	ld.shared.f32 	%f604, [%r47+2560];
	fma.rn.f32 	%f605, %f603, %f604, %f525;
	ld.shared.f32 	%f606, [%r47+2564];
	fma.rn.f32 	%f607, %f603, %f606, %f527;
	ld.shared.f32 	%f608, [%r47+2568];
	fma.rn.f32 	%f609, %f603, %f608, %f529;
	ld.shared.f32 	%f610, [%r47+2572];
	fma.rn.f32 	%f611, %f603, %f610, %f531;
	ld.shared.f32 	%f612, [%r47+2576];
	fma.rn.f32 	%f613, %f603, %f612, %f533;
	ld.shared.f32 	%f614, [%r47+2580];
	fma.rn.f32 	%f615, %f603, %f614, %f535;
	ld.shared.f32 	%f616, [%r47+2584];
	fma.rn.f32 	%f617, %f603, %f616, %f537;
	ld.shared.f32 	%f618, [%r47+2588];
	fma.rn.f32 	%f619, %f603, %f618, %f539;
	ld.shared.f32 	%f620, [%r43+52];
	fma.rn.f32 	%f621, %f620, %f604, %f541;
	fma.rn.f32 	%f622, %f620, %f606, %f542;
	fma.rn.f32 	%f623, %f620, %f608, %f543;
	fma.rn.f32 	%f624, %f620, %f610, %f544;
	fma.rn.f32 	%f625, %f620, %f612, %f545;
	fma.rn.f32 	%f626, %f620, %f614, %f546;
	fma.rn.f32 	%f627, %f620, %f616, %f547;
	fma.rn.f32 	%f628, %f620, %f618, %f548;
	ld.shared.f32 	%f629, [%r43+84];
	fma.rn.f32 	%f630, %f629, %f604, %f550;
	fma.rn.f32 	%f631, %f629, %f606, %f551;
	fma.rn.f32 	%f632, %f629, %f608, %f552;
	fma.rn.f32 	%f633, %f629, %f610, %f553;
	fma.rn.f32 	%f634, %f629, %f612, %f554;
	fma.rn.f32 	%f635, %f629, %f614, %f555;
	fma.rn.f32 	%f636, %f629, %f616, %f556;
	fma.rn.f32 	%f637, %f629, %f618, %f557;
	ld.shared.f32 	%f638, [%r43+116];
	fma.rn.f32 	%f639, %f638, %f604, %f559;
	fma.rn.f32 	%f640, %f638, %f606, %f560;
	fma.rn.f32 	%f641, %f638, %f608, %f561;
	fma.rn.f32 	%f642, %f638, %f610, %f562;
	fma.rn.f32 	%f643, %f638, %f612, %f563;
	fma.rn.f32 	%f644, %f638, %f614, %f564;
	fma.rn.f32 	%f645, %f638, %f616, %f565;
	fma.rn.f32 	%f646, %f638, %f618, %f566;
	ld.shared.f32 	%f647, [%r43+148];
	fma.rn.f32 	%f648, %f647, %f604, %f568;
	fma.rn.f32 	%f649, %f647, %f606, %f569;
	fma.rn.f32 	%f650, %f647, %f608, %f570;
	fma.rn.f32 	%f651, %f647, %f610, %f571;
	fma.rn.f32 	%f652, %f647, %f612, %f572;
	fma.rn.f32 	%f653, %f647, %f614, %f573;
	fma.rn.f32 	%f654, %f647, %f616, %f574;
	fma.rn.f32 	%f655, %f647, %f618, %f575;
	ld.shared.f32 	%f656, [%r43+180];
	fma.rn.f32 	%f657, %f656, %f604, %f577;
	fma.rn.f32 	%f658, %f656, %f606, %f578;
	fma.rn.f32 	%f659, %f656, %f608, %f579;
	fma.rn.f32 	%f660, %f656, %f610, %f580;
	fma.rn.f32 	%f661, %f656, %f612, %f581;
	fma.rn.f32 	%f662, %f656, %f614, %f582;
	fma.rn.f32 	%f663, %f656, %f616, %f583;
	fma.rn.f32 	%f664, %f656, %f618, %f584;
	ld.shared.f32 	%f665, [%r43+212];
	fma.rn.f32 	%f666, %f665, %f604, %f586;
	fma.rn.f32 	%f667, %f665, %f606, %f587;
	fma.rn.f32 	%f668, %f665, %f608, %f588;
	fma.rn.f32 	%f669, %f665, %f610, %f589;
	fma.rn.f32 	%f670, %f665, %f612, %f590;
	fma.rn.f32 	%f671, %f665, %f614, %f591;
	fma.rn.f32 	%f672, %f665, %f616, %f592;
	fma.rn.f32 	%f673, %f665, %f618, %f593;
	ld.shared.f32 	%f674, [%r43+244];
	fma.rn.f32 	%f675, %f674, %f604, %f595;
	fma.rn.f32 	%f676, %f674, %f606, %f596;
	fma.rn.f32 	%f677, %f674, %f608, %f597;
	fma.rn.f32 	%f678, %f674, %f610, %f598;
	fma.rn.f32 	%f679, %f674, %f612, %f599;
	fma.rn.f32 	%f680, %f674, %f614, %f600;
	fma.rn.f32 	%f681, %f674, %f616, %f601;
	fma.rn.f32 	%f682, %f674, %f618, %f602;
	ld.shared.f32 	%f683, [%r43+24];
	ld.shared.f32 	%f684, [%r47+3072];
	fma.rn.f32 	%f685, %f683, %f684, %f605;
	ld.shared.f32 	%f686, [%r47+3076];
	fma.rn.f32 	%f687, %f683, %f686, %f607;
	ld.shared.f32 	%f688, [%r47+3080];
	fma.rn.f32 	%f689, %f683, %f688, %f609;
	ld.shared.f32 	%f690, [%r47+3084];
	fma.rn.f32 	%f691, %f683, %f690, %f611;
	ld.shared.f32 	%f692, [%r47+3088];
	fma.rn.f32 	%f693, %f683, %f692, %f613;
	ld.shared.f32 	%f694, [%r47+3092];
	fma.rn.f32 	%f695, %f683, %f694, %f615;
	ld.shared.f32 	%f696, [%r47+3096];
	fma.rn.f32 	%f697, %f683, %f696, %f617;
	ld.shared.f32 	%f698, [%r47+3100];
	fma.rn.f32 	%f699, %f683, %f698, %f619;
	ld.shared.f32 	%f700, [%r43+56];
	fma.rn.f32 	%f701, %f700, %f684, %f621;
	fma.rn.f32 	%f702, %f700, %f686, %f622;
	fma.rn.f32 	%f703, %f700, %f688, %f623;
	fma.rn.f32 	%f704, %f700, %f690, %f624;
	fma.rn.f32 	%f705, %f700, %f692, %f625;
	fma.rn.f32 	%f706, %f700, %f694, %f626;
	fma.rn.f32 	%f707, %f700, %f696, %f627;
	fma.rn.f32 	%f708, %f700, %f698, %f628;
	ld.shared.f32 	%f709, [%r43+88];
	fma.rn.f32 	%f710, %f709, %f684, %f630;
	fma.rn.f32 	%f711, %f709, %f686, %f631;
	fma.rn.f32 	%f712, %f709, %f688, %f632;
	fma.rn.f32 	%f713, %f709, %f690, %f633;
	fma.rn.f32 	%f714, %f709, %f692, %f634;
	fma.rn.f32 	%f715, %f709, %f694, %f635;
	fma.rn.f32 	%f716, %f709, %f696, %f636;
	fma.rn.f32 	%f717, %f709, %f698, %f637;
	ld.shared.f32 	%f718, [%r43+120];
	fma.rn.f32 	%f719, %f718, %f684, %f639;
	fma.rn.f32 	%f720, %f718, %f686, %f640;
	fma.rn.f32 	%f721, %f718, %f688, %f641;
	fma.rn.f32 	%f722, %f718, %f690, %f642;
	fma.rn.f32 	%f723, %f718, %f692, %f643;
	fma.rn.f32 	%f724, %f718, %f694, %f644;
	fma.rn.f32 	%f725, %f718, %f696, %f645;
	fma.rn.f32 	%f726, %f718, %f698, %f646;
	ld.shared.f32 	%f727, [%r43+152];
	fma.rn.f32 	%f728, %f727, %f684, %f648;
	fma.rn.f32 	%f729, %f727, %f686, %f649;
	fma.rn.f32 	%f730, %f727, %f688, %f650;
	fma.rn.f32 	%f731, %f727, %f690, %f651;
	fma.rn.f32 	%f732, %f727, %f692, %f652;
	fma.rn.f32 	%f733, %f727, %f694, %f653;
	fma.rn.f32 	%f734, %f727, %f696, %f654;
	fma.rn.f32 	%f735, %f727, %f698, %f655;
	ld.shared.f32 	%f736, [%r43+184];
	fma.rn.f32 	%f737, %f736, %f684, %f657;
	fma.rn.f32 	%f738, %f736, %f686, %f658;
	fma.rn.f32 	%f739, %f736, %f688, %f659;
	fma.rn.f32 	%f740, %f736, %f690, %f660;
	fma.rn.f32 	%f741, %f736, %f692, %f661;
	fma.rn.f32 	%f742, %f736, %f694, %f662;
	fma.rn.f32 	%f743, %f736, %f696, %f663;
	fma.rn.f32 	%f744, %f736, %f698, %f664;
	ld.shared.f32 	%f745, [%r43+216];
	fma.rn.f32 	%f746, %f745, %f684, %f666;
	fma.rn.f32 	%f747, %f745, %f686, %f667;
	fma.rn.f32 	%f748, %f745, %f688, %f668;
	fma.rn.f32 	%f749, %f745, %f690, %f669;
	fma.rn.f32 	%f750, %f745, %f692, %f670;
	fma.rn.f32 	%f751, %f745, %f694, %f671;
	fma.rn.f32 	%f752, %f745, %f696, %f672;
	fma.rn.f32 	%f753, %f745, %f698, %f673;
	ld.shared.f32 	%f754, [%r43+248];
	fma.rn.f32 	%f755, %f754, %f684, %f675;
	fma.rn.f32 	%f756, %f754, %f686, %f676;
	fma.rn.f32 	%f757, %f754, %f688, %f677;
	fma.rn.f32 	%f758, %f754, %f690, %f678;
	fma.rn.f32 	%f759, %f754, %f692, %f679;
	fma.rn.f32 	%f760, %f754, %f694, %f680;
	fma.rn.f32 	%f761, %f754, %f696, %f681;
	fma.rn.f32 	%f762, %f754, %f698, %f682;
	ld.shared.f32 	%f763, [%r43+28];
	ld.shared.f32 	%f764, [%r47+3584];
	fma.rn.f32 	%f906, %f763, %f764, %f685;
	ld.shared.f32 	%f765, [%r47+3588];
	fma.rn.f32 	%f905, %f763, %f765, %f687;
	ld.shared.f32 	%f766, [%r47+3592];
	fma.rn.f32 	%f904, %f763, %f766, %f689;
	ld.shared.f32 	%f767, [%r47+3596];
	fma.rn.f32 	%f903, %f763, %f767, %f691;
	ld.shared.f32 	%f768, [%r47+3600];
	fma.rn.f32 	%f902, %f763, %f768, %f693;
	ld.shared.f32 	%f769, [%r47+3604];
	fma.rn.f32 	%f901, %f763, %f769, %f695;
	ld.shared.f32 	%f770, [%r47+3608];
	fma.rn.f32 	%f900, %f763, %f770, %f697;
	ld.shared.f32 	%f771, [%r47+3612];
	fma.rn.f32 	%f899, %f763, %f771, %f699;
	ld.shared.f32 	%f772, [%r43+60];
	fma.rn.f32 	%f898, %f772, %f764, %f701;
	fma.rn.f32 	%f897, %f772, %f765, %f702;
	fma.rn.f32 	%f896, %f772, %f766, %f703;
	fma.rn.f32 	%f895, %f772, %f767, %f704;
	fma.rn.f32 	%f894, %f772, %f768, %f705;
	fma.rn.f32 	%f893, %f772, %f769, %f706;
	fma.rn.f32 	%f892, %f772, %f770, %f707;
	fma.rn.f32 	%f891, %f772, %f771, %f708;
	ld.shared.f32 	%f773, [%r43+92];
	fma.rn.f32 	%f890, %f773, %f764, %f710;
	fma.rn.f32 	%f889, %f773, %f765, %f711;
	fma.rn.f32 	%f888, %f773, %f766, %f712;
	fma.rn.f32 	%f887, %f773, %f767, %f713;
	fma.rn.f32 	%f886, %f773, %f768, %f714;
	fma.rn.f32 	%f885, %f773, %f769, %f715;
	fma.rn.f32 	%f884, %f773, %f770, %f716;
	fma.rn.f32 	%f883, %f773, %f771, %f717;
	ld.shared.f32 	%f774, [%r43+124];
	fma.rn.f32 	%f882, %f774, %f764, %f719;
	fma.rn.f32 	%f881, %f774, %f765, %f720;
	fma.rn.f32 	%f880, %f774, %f766, %f721;
	fma.rn.f32 	%f879, %f774, %f767, %f722;
	fma.rn.f32 	%f878, %f774, %f768, %f723;
	fma.rn.f32 	%f877, %f774, %f769, %f724;
	fma.rn.f32 	%f876, %f774, %f770, %f725;
	fma.rn.f32 	%f875, %f774, %f771, %f726;
	ld.shared.f32 	%f775, [%r43+156];
	fma.rn.f32 	%f874, %f775, %f764, %f728;
	fma.rn.f32 	%f873, %f775, %f765, %f729;
	fma.rn.f32 	%f872, %f775, %f766, %f730;
	fma.rn.f32 	%f871, %f775, %f767, %f731;
	fma.rn.f32 	%f870, %f775, %f768, %f732;
	fma.rn.f32 	%f869, %f775, %f769, %f733;
	fma.rn.f32 	%f868, %f775, %f770, %f734;
	fma.rn.f32 	%f867, %f775, %f771, %f735;
	ld.shared.f32 	%f776, [%r43+188];
	fma.rn.f32 	%f866, %f776, %f764, %f737;
	fma.rn.f32 	%f865, %f776, %f765, %f738;
	fma.rn.f32 	%f864, %f776, %f766, %f739;
	fma.rn.f32 	%f863, %f776, %f767, %f740;
	fma.rn.f32 	%f862, %f776, %f768, %f741;
	fma.rn.f32 	%f861, %f776, %f769, %f742;
	fma.rn.f32 	%f860, %f776, %f770, %f743;
	fma.rn.f32 	%f859, %f776, %f771, %f744;
	ld.shared.f32 	%f777, [%r43+220];
	fma.rn.f32 	%f858, %f777, %f764, %f746;
	fma.rn.f32 	%f857, %f777, %f765, %f747;
	fma.rn.f32 	%f856, %f777, %f766, %f748;
	fma.rn.f32 	%f855, %f777, %f767, %f749;
	fma.rn.f32 	%f854, %f777, %f768, %f750;
	fma.rn.f32 	%f853, %f777, %f769, %f751;
	fma.rn.f32 	%f852, %f777, %f770, %f752;
	fma.rn.f32 	%f851, %f777, %f771, %f753;
	ld.shared.f32 	%f778, [%r43+252];
	fma.rn.f32 	%f850, %f778, %f764, %f755;
	fma.rn.f32 	%f849, %f778, %f765, %f756;
	fma.rn.f32 	%f848, %f778, %f766, %f757;
	fma.rn.f32 	%f847, %f778, %f767, %f758;
	fma.rn.f32 	%f846, %f778, %f768, %f759;
	fma.rn.f32 	%f845, %f778, %f769, %f760;
	fma.rn.f32 	%f844, %f778, %f770, %f761;
	fma.rn.f32 	%f843, %f778, %f771, %f762;
	bar.sync 	0;
	add.s32 	%r65, %r65, 1;
	setp.eq.s32 	%p2, %r65, 0;
	add.s32 	%r64, %r64, 8;
	shl.b32 	%r48, %r61, 3;
	add.s32 	%r63, %r63, %r48;
	@%p2 bra 	$L__BB1_3;
	bra.uni 	$L__BB1_2;
$L__BB1_3:
	ld.param.u32 	%r62, [_Z22sgemm_thread_tile_vec4PfS_S_iii_param_4];
	ld.param.u64 	%rd23, [_Z22sgemm_thread_tile_vec4PfS_S_iii_param_2];
	cvta.to.global.u64 	%rd10, %rd23;
	mov.u32 	%r49, %tid.y;
	shl.b32 	%r50, %r49, 3;
	mov.u32 	%r51, %ctaid.y;
	shl.b32 	%r52, %r51, 7;
	add.s32 	%r53, %r52, %r50;
	mov.u32 	%r54, %tid.x;
	shl.b32 	%r55, %r54, 3;
	mov.u32 	%r56, %ctaid.x;
	shl.b32 	%r57, %r56, 7;
	add.s32 	%r58, %r57, %r55;
	mad.lo.s32 	%r59, %r53, %r62, %r58;
	mul.wide.s32 	%rd11, %r59, 4;
	add.s64 	%rd12, %rd10, %rd11;
	st.global.v4.f32 	[%rd12], {%f906, %f905, %f904, %f903};
	st.global.v4.f32 	[%rd12+16], {%f902, %f901, %f900, %f899};
	mul.wide.s32 	%rd13, %r62, 4;
	add.s64 	%rd14, %rd12, %rd13;
	st.global.v4.f32 	[%rd14], {%f898, %f897, %f896, %f895};
	st.global.v4.f32 	[%rd14+16], {%f894, %f893, %f892, %f891};
	add.s64 	%rd15, %rd14, %rd13;
	st.global.v4.f32 	[%rd15], {%f890, %f889, %f888, %f887};
	st.global.v4.f32 	[%rd15+16], {%f886, %f885, %f884, %f883};
	add.s64 	%rd16, %rd15, %rd13;
	st.global.v4.f32 	[%rd16], {%f882, %f881, %f880, %f879};
	st.global.v4.f32 	[%rd16+16], {%f878, %f877, %f876, %f875};
	add.s64 	%rd17, %rd16, %rd13;
	st.global.v4.f32 	[%rd17], {%f874, %f873, %f872, %f871};
	st.global.v4.f32 	[%rd17+16], {%f870, %f869, %f868, %f867};
	add.s64 	%rd18, %rd17, %rd13;
	st.global.v4.f32 	[%rd18], {%f866, %f865, %f864, %f863};
	st.global.v4.f32 	[%rd18+16], {%f862, %f861, %f860, %f859};
	add.s64 	%rd19, %rd18, %rd13;
	st.global.v4.f32 	[%rd19], {%f858, %f857, %f856, %f855};
	st.global.v4.f32 	[%rd19+16], {%f854, %f853, %f852, %f851};
	add.s64 	%rd20, %rd19, %rd13;
	st.global.v4.f32 	[%rd20], {%f850, %f849, %f848, %f847};
	st.global.v4.f32 	[%rd20+16], {%f846, %f845, %f844, %f843};
	ret;

}


// ===== COMPILED SASS (sm_100) =====

	.target	sm_100

	.elftype	@"ET_EXEC"


//--------------------- .note.nv.tkinfo           --------------------------
	.section	.note.nv.tkinfo,"",@"SHT_NOTE"
	.sectionflags	@"SHF_NOTE_NV_TKINFO"
	.tkinfo
        /*0018*/ 	.word	0x00000002
        /*0030*/ 	.string	""
        /*0030*/ 	.string	"ptxas"
        /*0030*/ 	.string	"Cuda compilation tools, release 13.0, V13.0.88"
        /*0030*/ 	.string	"Build cuda_13.0.r13.0/compiler.36424714_0"
        /*0030*/ 	.string	"-arch sm_100 -m 64 "



//--------------------- .note.nv.cuinfo           --------------------------
	.section	.note.nv.cuinfo,"",@"SHT_NOTE"
	.sectionflags	@"SHF_NOTE_NV_CUINFO"
        /*0018*/ 	.short	0x0002
        /*001a*/ 	.short	0x0064
        /*001c*/ 	.short	0x0082
	.zero		2


//--------------------- .nv.info                  --------------------------
	.section	.nv.info,"",@"SHT_CUDA_INFO"
	.align	4


	//----- nvinfo : EIATTR_REGCOUNT
	.align		4
        /*0000*/ 	.byte	0x04, 0x2f
        /*0002*/ 	.short	(.L_1 - .L_0)
	.align		4
.L_0:
        /*0004*/ 	.word	index@(_Z5sgemmPfS_S_iii)
        /*0008*/ 	.word	0x00000020


	//----- nvinfo : EIATTR_FRAME_SIZE
	.align		4
.L_1:
        /*000c*/ 	.byte	0x04, 0x11
        /*000e*/ 	.short	(.L_3 - .L_2)
	.align		4
.L_2:
        /*0010*/ 	.word	index@(_Z5sgemmPfS_S_iii)
        /*0014*/ 	.word	0x00000000


	//----- nvinfo : EIATTR_REGCOUNT
	.align		4
.L_3:
        /*0018*/ 	.byte	0x04, 0x2f
        /*001a*/ 	.short	(.L_5 - .L_4)
	.align		4
.L_4:
        /*001c*/ 	.word	index@(_Z22sgemm_thread_tile_vec4PfS_S_iii)
        /*0020*/ 	.word	0x00000080


	//----- nvinfo : EIATTR_FRAME_SIZE
	.align		4
.L_5:
        /*0024*/ 	.byte	0x04, 0x11
        /*0026*/ 	.short	(.L_7 - .L_6)
	.align		4
.L_6:
        /*0028*/ 	.word	index@(_Z22sgemm_thread_tile_vec4PfS_S_iii)
        /*002c*/ 	.word	0x00000000


	//----- nvinfo : EIATTR_MIN_STACK_SIZE
	.align		4
.L_7:
        /*0030*/ 	.byte	0x04, 0x12
        /*0032*/ 	.short	(.L_9 - .L_8)
	.align		4
.L_8:
        /*0034*/ 	.word	index@(_Z22sgemm_thread_tile_vec4PfS_S_iii)
        /*0038*/ 	.word	0x00000000


	//----- nvinfo : EIATTR_MIN_STACK_SIZE
	.align		4
.L_9:
        /*003c*/ 	.byte	0x04, 0x12
        /*003e*/ 	.short	(.L_11 - .L_10)
	.align		4
.L_10:
        /*0040*/ 	.word	index@(_Z5sgemmPfS_S_iii)
        /*0044*/ 	.word	0x00000000
.L_11:


//--------------------- .nv.compat                --------------------------
	.section	.nv.compat,"",@"SHT_CUDA_COMPAT_INFO"
	.align	4
        /*0000*/ 	.byte	0x02, 0x09, 0x00, 0x00, 0x02, 0x02, 0x01, 0x00, 0x02, 0x05, 0x05, 0x00, 0x03, 0x07, 0x01, 0x01
        /*0010*/ 	.byte	0x02, 0x03, 0x00, 0x00, 0x02, 0x06, 0x01, 0x00, 0x04, 0x0b, 0x08, 0x00, 0x09, 0x00, 0x00, 0x00
        /*0020*/ 	.byte	0x00, 0x00, 0x00, 0x00


//--------------------- .nv.info._Z22sgemm_thread_tile_vec4PfS_S_iii --------------------------
	.section	.nv.info._Z22sgemm_thread_tile_vec4PfS_S_iii,"",@"SHT_CUDA_INFO"
	.sectionflags	@""
	.align	4


	//----- nvinfo : EIATTR_CUDA_API_VERSION
	.align		4
        /*0000*/ 	.byte	0x04, 0x37
        /*0002*/ 	.short	(.L_13 - .L_12)
.L_12:
        /*0004*/ 	.word	0x00000082


	//----- nvinfo : EIATTR_KPARAM_INFO
	.align		4
.L_13:
        /*0008*/ 	.byte	0x04, 0x17
        /*000a*/ 	.short	(.L_15 - .L_14)
.L_14:
        /*000c*/ 	.word	0x00000000
        /*0010*/ 	.short	0x0005
        /*0012*/ 	.short	0x0020
        /*0014*/ 	.byte	0x00, 0xf0, 0x11, 0x00


	//----- nvinfo : EIATTR_KPARAM_INFO
	.align		4
.L_15:
        /*0018*/ 	.byte	0x04, 0x17
        /*001a*/ 	.short	(.L_17 - .L_16)
.L_16:
        /*001c*/ 	.word	0x00000000
        /*0020*/ 	.short	0x0004
        /*0022*/ 	.short	0x001c
        /*0024*/ 	.byte	0x00, 0xf0, 0x11, 0x00


	//----- nvinfo : EIATTR_KPARAM_INFO
	.align		4
.L_17:
        /*0028*/ 	.byte	0x04, 0x17
        /*002a*/ 	.short	(.L_19 - .L_18)
.L_18:
        /*002c*/ 	.word	0x00000000
        /*0030*/ 	.short	0x0003
        /*0032*/ 	.short	0x0018
        /*0034*/ 	.byte	0x00, 0xf0, 0x11, 0x00


	//----- nvinfo : EIATTR_KPARAM_INFO
	.align		4
.L_19:
        /*0038*/ 	.byte	0x04, 0x17
        /*003a*/ 	.short	(.L_21 - .L_20)
.L_20:
        /*003c*/ 	.word	0x00000000
        /*0040*/ 	.short	0x0002
        /*0042*/ 	.short	0x0010
        /*0044*/ 	.byte	0x00, 0xf5, 0x21, 0x00


	//----- nvinfo : EIATTR_KPARAM_INFO
	.align		4
.L_21:
        /*0048*/ 	.byte	0x04, 0x17
        /*004a*/ 	.short	(.L_23 - .L_22)
.L_22:
        /*004c*/ 	.word	0x00000000
        /*0050*/ 	.short	0x0001
        /*0052*/ 	.short	0x0008
        /*0054*/ 	.byte	0x00, 0xf5, 0x21, 0x00


	//----- nvinfo : EIATTR_KPARAM_INFO
	.align		4
.L_23:
        /*0058*/ 	.byte	0x04, 0x17
        /*005a*/ 	.short	(.L_25 - .L_24)
.L_24:
        /*005c*/ 	.word	0x00000000
        /*0060*/ 	.short	0x0000
        /*0062*/ 	.short	0x0000
        /*0064*/ 	.byte	0x00, 0xf5, 0x21, 0x00


	//----- nvinfo : EIATTR_SPARSE_MMA_MASK
	.align		4
.L_25:
        /*0068*/ 	.byte	0x03, 0x50
        /*006a*/ 	.short	0x0000


	//----- nvinfo : EIATTR_MAXREG_COUNT
	.align		4
        /*006c*/ 	.byte	0x03, 0x1b
        /*006e*/ 	.short	0x00ff


	//----- nvinfo : EIATTR_NUM_BARRIERS
	.align		4
        /*0070*/ 	.byte	0x02, 0x4c
        /*0072*/ 	.byte	0x01
	.zero		1


	//----- nvinfo : EIATTR_MERCURY_ISA_VERSION
	.align		4
        /*0074*/ 	.byte	0x03, 0x5f
        /*0076*/ 	.short	0x0101


	//----- nvinfo : EIATTR_VRC_CTA_INIT_COUNT
	.align		4
        /*0078*/ 	.byte	0x02, 0x4a
	.zero		1
	.zero		1


	//----- nvinfo : EIATTR_EXIT_INSTR_OFFSETS
	.align		4
        /*007c*/ 	.byte	0x04, 0x1c
        /*007e*/ 	.short	(.L_27 - .L_26)


	//   ....[0]....
.L_26:
        /*0080*/ 	.word	0x00002a00


	//----- nvinfo : EIATTR_CBANK_PARAM_SIZE
	.align		4
.L_27:
        /*0084*/ 	.byte	0x03, 0x19
        /*0086*/ 	.short	0x0024


	//----- nvinfo : EIATTR_PARAM_CBANK
	.align		4
        /*0088*/ 	.byte	0x04, 0x0a
        /*008a*/ 	.short	(.L_29 - .L_28)
	.align		4
.L_28:
        /*008c*/ 	.word	index@(.nv.constant0._Z22sgemm_thread_tile_vec4PfS_S_iii)
        /*0090*/ 	.short	0x0380
        /*0092*/ 	.short	0x0024


	//----- nvinfo : EIATTR_SW_WAR
	.align		4
.L_29:
        /*0094*/ 	.byte	0x04, 0x36
        /*0096*/ 	.short	(.L_31 - .L_30)
.L_30:
        /*0098*/ 	.word	0x00000008
.L_31:


//--------------------- .nv.info._Z5sgemmPfS_S_iii --------------------------
	.section	.nv.info._Z5sgemmPfS_S_iii,"",@"SHT_CUDA_INFO"
	.sectionflags	@""
	.align	4


	//----- nvinfo : EIATTR_CUDA_API_VERSION
	.align		4
        /*0000*/ 	.byte	0x04, 0x37
        /*0002*/ 	.short	(.L_33 - .L_32)
.L_32:
        /*0004*/ 	.word	0x00000082


	//----- nvinfo : EIATTR_KPARAM_INFO
	.align		4
.L_33:
        /*0008*/ 	.byte	0x04, 0x17
        /*000a*/ 	.short	(.L_35 - .L_34)
.L_34:
        /*000c*/ 	.word	0x00000000
        /*0010*/ 	.short	0x0005
        /*0012*/ 	.short	0x0020
        /*0014*/ 	.byte	0x00, 0xf0, 0x11, 0x00


	//----- nvinfo : EIATTR_KPARAM_INFO
	.align		4
.L_35:
        /*0018*/ 	.byte	0x04, 0x17
        /*001a*/ 	.short	(.L_37 - .L_36)
.L_36:
        /*001c*/ 	.word	0x00000000
        /*0020*/ 	.short	0x0004
        /*0022*/ 	.short	0x001c
        /*0024*/ 	.byte	0x00, 0xf0, 0x11, 0x00


	//----- nvinfo : EIATTR_KPARAM_INFO
	.align		4
.L_37:
        /*0028*/ 	.byte	0x04, 0x17
        /*002a*/ 	.short	(.L_39 - .L_38)
.L_38:
        /*002c*/ 	.word	0x00000000
        /*0030*/ 	.short	0x0003
        /*0032*/ 	.short	0x0018
        /*0034*/ 	.byte	0x00, 0xf0, 0x11, 0x00


	//----- nvinfo : EIATTR_KPARAM_INFO
	.align		4
.L_39:
        /*0038*/ 	.byte	0x04, 0x17
        /*003a*/ 	.short	(.L_41 - .L_40)
.L_40:
        /*003c*/ 	.word	0x00000000
        /*0040*/ 	.short	0x0002
        /*0042*/ 	.short	0x0010
        /*0044*/ 	.byte	0x00, 0xf5, 0x21, 0x00


	//----- nvinfo : EIATTR_KPARAM_INFO
	.align		4
.L_41:
        /*0048*/ 	.byte	0x04, 0x17
        /*004a*/ 	.short	(.L_43 - .L_42)
.L_42:
        /*004c*/ 	.word	0x00000000
        /*0050*/ 	.short	0x0001
        /*0052*/ 	.short	0x0008
        /*0054*/ 	.byte	0x00, 0xf5, 0x21, 0x00


	//----- nvinfo : EIATTR_KPARAM_INFO
	.align		4
.L_43:
        /*0058*/ 	.byte	0x04, 0x17
        /*005a*/ 	.short	(.L_45 - .L_44)
.L_44:
        /*005c*/ 	.word	0x00000000
        /*0060*/ 	.short	0x0000
        /*0062*/ 	.short	0x0000
        /*0064*/ 	.byte	0x00, 0xf5, 0x21, 0x00


	//----- nvinfo : EIATTR_SPARSE_MMA_MASK
	.align		4
.L_45:
        /*0068*/ 	.byte	0x03, 0x50
        /*006a*/ 	.short	0x0000


	//----- nvinfo : EIATTR_MAXREG_COUNT
	.align		4
        /*006c*/ 	.byte	0x03, 0x1b
        /*006e*/ 	.short	0x00ff


	//----- nvinfo : EIATTR_NUM_BARRIERS
	.align		4
        /*0070*/ 	.byte	0x02, 0x4c
        /*0072*/ 	.byte	0x01
	.zero		1


	//----- nvinfo : EIATTR_MERCURY_ISA_VERSION
	.align		4
        /*0074*/ 	.byte	0x03, 0x5f
        /*0076*/ 	.short	0x0101


	//----- nvinfo : EIATTR_VRC_CTA_INIT_COUNT
	.align		4
        /*0078*/ 	.byte	0x02, 0x4a
	.zero		1
	.zero		1


	//----- nvinfo : EIATTR_EXIT_INSTR_OFFSETS
	.align		4
        /*007c*/ 	.byte	0x04, 0x1c
        /*007e*/ 	.short	(.L_47 - .L_46)


	//   ....[0]....
.L_46:
        /*0080*/ 	.word	0x000007e0


	//----- nvinfo : EIATTR_CBANK_PARAM_SIZE
	.align		4
.L_47:
        /*0084*/ 	.byte	0x03, 0x19
        /*0086*/ 	.short	0x0024


	//----- nvinfo : EIATTR_PARAM_CBANK
	.align		4
        /*0088*/ 	.byte	0x04, 0x0a
        /*008a*/ 	.short	(.L_49 - .L_48)
	.align		4
.L_48:
        /*008c*/ 	.word	index@(.nv.constant0._Z5sgemmPfS_S_iii)
        /*0090*/ 	.short	0x0380
        /*0092*/ 	.short	0x0024


	//----- nvinfo : EIATTR_SW_WAR
	.align		4
.L_49:
        /*0094*/ 	.byte	0x04, 0x36
        /*0096*/ 	.short	(.L_51 - .L_50)
.L_50:
        /*0098*/ 	.word	0x00000008
.L_51:


//--------------------- .nv.callgraph             --------------------------
	.section	.nv.callgraph,"",@"SHT_CUDA_CALLGRAPH"
	.align	4
	.sectionentsize	8
	.align		4
        /*0000*/ 	.word	0x00000000
	.align		4
        /*0004*/ 	.word	0xffffffff
	.align		4
        /*0008*/ 	.word	0x00000000
	.align		4
        /*000c*/ 	.word	0xfffffffe
	.align		4
        /*0010*/ 	.word	0x00000000
	.align		4
        /*0014*/ 	.word	0xfffffffd
	.align		4
        /*0018*/ 	.word	0x00000000
	.align		4
        /*001c*/ 	.word	0xfffffffc


//--------------------- .text._Z22sgemm_thread_tile_vec4PfS_S_iii --------------------------
	.section	.text._Z22sgemm_thread_tile_vec4PfS_S_iii,"ax",@progbits
	.align	128
        .global         _Z22sgemm_thread_tile_vec4PfS_S_iii
        .type           _Z22sgemm_thread_tile_vec4PfS_S_iii,@function
        .size           _Z22sgemm_thread_tile_vec4PfS_S_iii,(.L_x_6 - _Z22sgemm_thread_tile_vec4PfS_S_iii)
        .other          _Z22sgemm_thread_tile_vec4PfS_S_iii,@"STO_CUDA_ENTRY STV_DEFAULT"
_Z22sgemm_thread_tile_vec4PfS_S_iii:
.text._Z22sgemm_thread_tile_vec4PfS_S_iii:
[----:B------:R-:W-:Y:S01]  /*0000*/  LDC R1, c[0x0][0x37c] ;  /* 0x0000df00ff017b82 */ /* 0x000fe20000000800 */
[----:B------:R-:W0:Y:S01]  /*0010*/  LDCU UR9, c[0x0][0x3a0] ;  /* 0x00007400ff0977ac */ /* 0x000e220008000800 */
[----:B------:R-:W1:Y:S01]  /*0020*/  S2R R0, SR_TID.X ;  /* 0x0000000000007919 */ /* 0x000e620000002100 */
[----:B------:R-:W-:Y:S02]  /*0030*/  CS2R R70, SRZ ;  /* 0x0000000000467805 */ /* 0x000fe4000001ff00 */
[----:B------:R-:W-:Y:S02]  /*0040*/  CS2R R68, SRZ ;  /* 0x0000000000447805 */ /* 0x000fe4000001ff00 */
[----:B------:R-:W-:Y:S01]  /*0050*/  CS2R R66, SRZ ;  /* 0x0000000000427805 */ /* 0x000fe2000001ff00 */
[----:B------:R-:W2:Y:S01]  /*0060*/  S2R R3, SR_TID.Y ;  /* 0x0000000000037919 */ /* 0x000ea20000002200 */
[----:B------:R-:W-:Y:S02]  /*0070*/  CS2R R64, SRZ ;  /* 0x0000000000407805 */ /* 0x000fe4000001ff00 */
[----:B------:R-:W-:-:S02]  /*0080*/  CS2R R62, SRZ ;  /* 0x00000000003e7805 */ /* 0x000fc4000001ff00 */
[----:B------:R-:W-:Y:S02]  /*0090*/  CS2R R60, SRZ ;  /* 0x00000000003c7805 */ /* 0x000fe4000001ff00 */
[----:B------:R-:W-:Y:S02]  /*00a0*/  CS2R R58, SRZ ;  /* 0x00000000003a7805 */ /* 0x000fe4000001ff00 */
[----:B------:R-:W-:Y:S02]  /*00b0*/  CS2R R56, SRZ ;  /* 0x0000000000387805 */ /* 0x000fe4000001ff00 */
[----:B------:R-:W-:Y:S02]  /*00c0*/  CS2R R54, SRZ ;  /* 0x0000000000367805 */ /* 0x000fe4000001ff00 */
[----:B------:R-:W-:Y:S02]  /*00d0*/  CS2R R52, SRZ ;  /* 0x0000000000347805 */ /* 0x000fe4000001ff00 */
[----:B------:R-:W-:-:S02]  /*00e0*/  CS2R R50, SRZ ;  /* 0x0000000000327805 */ /* 0x000fc4000001ff00 */
[----:B------:R-:W-:Y:S02]  /*00f0*/  CS2R R48, SRZ ;  /* 0x0000000000307805 */ /* 0x000fe4000001ff00 */
[----:B------:R-:W-:Y:S02]  /*0100*/  CS2R R46, SRZ ;  /* 0x00000000002e7805 */ /* 0x000fe4000001ff00 */
[----:B------:R-:W-:Y:S02]  /*0110*/  CS2R R44, SRZ ;  /* 0x00000000002c7805 */ /* 0x000fe4000001ff00 */
[----:B------:R-:W-:Y:S01]  /*0120*/  CS2R R42, SRZ ;  /* 0x00000000002a7805 */ /* 0x000fe2000001ff00 */
[----:B0-----:R-:W-:Y:S01]  /*0130*/  UISETP.GE.AND UP0, UPT, UR9, 0x1, UPT ;  /* 0x000000010900788c */ /* 0x001fe2000bf06270 */
        /* <DEDUP_REMOVED lines=16> */
[----:B------:R-:W-:Y:S01]  /*0240*/  CS2R R8, SRZ ;  /* 0x0000000000087805 */ /* 0x000fe2000001ff00 */
[----:B------:R-:W0:Y:S01]  /*0250*/  LDCU.64 UR10, c[0x0][0x358] ;  /* 0x00006b00ff0a77ac */ /* 0x000e220008000a00 */
[----:B-12---:R-:W-:Y:S05]  /*0260*/  BRA.U !UP0, `(.L_x_0) ;  /* 0x0000002508607547 */ /* 0x006fea000b800000 */
[----:B------:R-:W1:Y:S01]  /*0270*/  S2UR UR8, SR_CgaCtaId ;  /* 0x00000000000879c3 */ /* 0x000e620000008800 */
[----:B------:R-:W2:Y:S01]  /*0280*/  S2R R5, SR_CTAID.Y ;  /* 0x0000000000057919 */ /* 0x000ea20000002600 */
[----:B------:R-:W3:Y:S01]  /*0290*/  LDCU UR7, c[0x0][0x360] ;  /* 0x00006c00ff0777ac */ /* 0x000ee20008000800 */
[----:B------:R-:W-:Y:S01]  /*02a0*/  UMOV UR6, 0x400 ;  /* 0x0000040000067882 */ /* 0x000fe20000000000 */
[----:B------:R-:W-:-:S04]  /*02b0*/  UIADD3 UR5, UPT, UPT, UR9, 0x7, URZ ;  /* 0x0000000709057890 */ /* 0x000fc8000fffe0ff */
[----:B------:R-:W4:Y:S01]  /*02c0*/  S2UR UR4, SR_CTAID.X ;  /* 0x00000000000479c3 */ /* 0x000f220000002500 */
[----:B------:R-:W-:-:S04]  /*02d0*/  USHF.R.U32.HI UR5, URZ, 0x3, UR5 ;  /* 0x00000003ff057899 */ /* 0x000fc80008011605 */
[----:B------:R-:W-:-:S03]  /*02e0*/  UIADD3 UR5, UPT, UPT, -UR5, URZ, URZ ;  /* 0x000000ff05057290 */ /* 0x000fc6000fffe1ff */
[----:B------:R-:W5:Y:S01]  /*02f0*/  LDC R73, c[0x0][0x39c] ;  /* 0x0000e700ff497b82 */ /* 0x000f620000000800 */
[----:B---3--:R-:W-:Y:S01]  /*0300*/  IMAD R0, R3, UR7, R0 ;  /* 0x0000000703007c24 */ /* 0x008fe2000f8e0200 */
[----:B------:R-:W-:Y:S02]  /*0310*/  UIADD3 UR7, UPT, UPT, UR6, 0x1000, URZ ;  /* 0x0000100006077890 */ /* 0x000fe4000fffe0ff */
[----:B-1----:R-:W-:Y:S02]  /*0320*/  ULEA UR6, UR8, UR6, 0x18 ;  /* 0x0000000608067291 */ /* 0x002fe4000f8ec0ff */
[--C-:B------:R-:W-:Y:S01]  /*0330*/  SHF.R.U32.HI R4, RZ, 0x5, R0.reuse ;  /* 0x00000005ff047819 */ /* 0x100fe20000011600 */
[----:B------:R-:W-:Y:S01]  /*0340*/  ULEA UR7, UR8, UR7, 0x18 ;  /* 0x0000000708077291 */ /* 0x000fe2000f8ec0ff */
[----:B------:R-:W-:Y:S02]  /*0350*/  SHF.L.U32 R3, R0, 0x2, RZ ;  /* 0x0000000200037819 */ /* 0x000fe400000006ff */
[----:B------:R-:W-:-:S02]  /*0360*/  SHF.R.U32.HI R2, RZ, 0x1, R0 ;  /* 0x00000001ff027819 */ /* 0x000fc40000011600 */
[----:B------:R-:W-:Y:S01]  /*0370*/  SHF.L.U32 R0, R0, 0x4, RZ ;  /* 0x0000000400007819 */ /* 0x000fe200000006ff */
[----:B----4-:R-:W-:Y:S01]  /*0380*/  USHF.L.U32 UR4, UR4, 0x7, URZ ;  /* 0x0000000704047899 */ /* 0x010fe200080006ff */
[----:B------:R-:W-:Y:S02]  /*0390*/  LEA R100, R4, UR7, 0x9 ;  /* 0x0000000704647c11 */ /* 0x000fe4000f8e48ff */
[----:B------:R-:W-:Y:S02]  /*03a0*/  LOP3.LUT R71, R0, 0x1f0, RZ, 0xc0, !PT ;  /* 0x000001f000477812 */ /* 0x000fe400078ec0ff */
[----:B--2---:R-:W-:Y:S02]  /*03b0*/  LEA R5, R5, R2, 0x7 ;  /* 0x0000000205057211 */ /* 0x004fe400078e38ff */
[----:B------:R-:W-:Y:S01]  /*03c0*/  LOP3.LUT R6, R3, 0x4, RZ, 0xc0, !PT ;  /* 0x0000000403067812 */ /* 0x000fe200078ec0ff */
[----:B-----5:R-:W-:Y:S01]  /*03d0*/  IMAD R73, R4, R73, UR4 ;  /* 0x0000000404497e24 */ /* 0x020fe2000f8e0249 */
[----:B------:R-:W-:-:S02]  /*03e0*/  LEA R7, R2, UR6, 0x5 ;  /* 0x0000000602077c11 */ /* 0x000fc4000f8e28ff */
[----:B------:R-:W-:Y:S01]  /*03f0*/  LOP3.LUT R4, R0, 0x10, RZ, 0xc0, !PT ;  /* 0x0000001000047812 */ /* 0x000fe200078ec0ff */
[----:B------:R-:W-:Y:S01]  /*0400*/  IMAD R6, R5, UR9, R6 ;  /* 0x0000000905067c24 */ /* 0x000fe2000f8e0206 */
[----:B------:R-:W-:Y:S02]  /*0410*/  LOP3.LUT R2, R3, 0x7c, RZ, 0xc0, !PT ;  /* 0x0000007c03027812 */ /* 0x000fe400078ec0ff */
[----:B------:R-:W-:Y:S01]  /*0420*/  IADD3 R100, PT, PT, R100, R71, RZ ;  /* 0x0000004764647210 */ /* 0x000fe20007ffe0ff */
[----:B------:R-:W-:Y:S01]  /*0430*/  HFMA2 R71, -RZ, RZ, 0, 0 ;  /* 0x00000000ff477431 */ /* 0x000fe200000001ff */
[----:B------:R-:W-:Y:S02]  /*0440*/  IADD3 R7, PT, PT, R7, R4, RZ ;  /* 0x0000000407077210 */ /* 0x000fe40007ffe0ff */
[----:B------:R-:W-:-:S07]  /*0450*/  IADD3 R2, PT, PT, R2, R73, RZ ;  /* 0x0000004902027210 */ /* 0x000fce0007ffe0ff */
.L_x_1:
[----:B------:R-:W1:Y:S08]  /*0460*/  LDC.64 R72, c[0x0][0x380] ;  /* 0x0000e000ff487b82 */ /* 0x000e700000000a00 */
[----:B------:R-:W2:Y:S01]  /*0470*/  LDC.64 R74, c[0x0][0x388] ;  /* 0x0000e200ff4a7b82 */ /* 0x000ea20000000a00 */
[----:B-1----:R-:W-:-:S05]  /*0480*/  IMAD.WIDE R72, R6, 0x4, R72 ;  /* 0x0000000406487825 */ /* 0x002fca00078e0248 */
[----:B0-----:R-:W3:Y:S01]  /*0490*/  LDG.E.128 R104, desc[UR10][R72.64] ;  /* 0x0000000a48687981 */ /* 0x001ee2000c1e1d00 */
[----:B--2---:R-:W-:-:S05]  /*04a0*/  IMAD.WIDE R74, R2, 0x4, R74 ;  /* 0x00000004024a7825 */ /* 0x004fca00078e024a */
[----:B------:R-:W2:Y:S01]  /*04b0*/  LDG.E.128 R108, desc[UR10][R74.64] ;  /* 0x0000000a4a6c7981 */ /* 0x000ea2000c1e1d00 */
[----:B------:R-:W0:Y:S01]  /*04c0*/  S2UR UR6, SR_CgaCtaId ;  /* 0x00000000000679c3 */ /* 0x000e220000008800 */
[----:B------:R-:W1:Y:S01]  /*04d0*/  S2R R3, SR_TID.Y ;  /* 0x0000000000037919 */ /* 0x000e620000002200 */
[----:B------:R-:W4:Y:S01]  /*04e0*/  S2R R0, SR_TID.X ;  /* 0x0000000000007919 */ /* 0x000f220000002100 */
[----:B------:R-:W-:Y:S02]  /*04f0*/  UMOV UR4, 0x400 ;  /* 0x0000040000047882 */ /* 0x000fe40000000000 */
[----:B------:R-:W-:Y:S02]  /*0500*/  UIADD3 UR7, UPT, UPT, UR4, 0x1000, URZ ;  /* 0x0000100004077890 */ /* 0x000fe4000fffe0ff */
[----:B0-----:R-:W-:Y:S02]  /*0510*/  ULEA UR4, UR6, UR4, 0x18 ;  /* 0x0000000406047291 */ /* 0x001fe4000f8ec0ff */
[----:B------:R-:W-:-:S04]  /*0520*/  ULEA UR7, UR6, UR7, 0x18 ;  /* 0x0000000706077291 */ /* 0x000fc8000f8ec0ff */
[----:B-1----:R-:W-:Y:S02]  /*0530*/  LEA R5, R3, UR4, 0x8 ;  /* 0x0000000403057c11 */ /* 0x002fe4000f8e40ff */
[----:B----4-:R-:W-:Y:S01]  /*0540*/  LEA R4, R0, UR7, 0x5 ;  /* 0x0000000700047c11 */ /* 0x010fe2000f8e28ff */
[----:B---3--:R-:W-:Y:S04]  /*0550*/  STS.128 [R7], R104 ;  /* 0x0000006807007388 */ /* 0x008fe80000000c00 */
[----:B--2---:R-:W-:Y:S01]  /*0560*/  STS.128 [R100], R108 ;  /* 0x0000006c64007388 */ /* 0x004fe20000000c00 */
[----:B------:R-:W-:Y:S06]  /*0570*/  BAR.SYNC.DEFER_BLOCKING 0x0 ;  /* 0x0000000000007b1d */ /* 0x000fec0000010000 */
[----:B------:R-:W-:Y:S04]  /*0580*/  LDS.128 R72, [R5] ;  /* 0x0000000005487984 */ /* 0x000fe80000000c00 */
[----:B------:R-:W0:Y:S04]  /*0590*/  LDS.128 R76, [R4] ;  /* 0x00000000044c7984 */ /* 0x000e280000000c00 */
[----:B------:R-:W1:Y:S04]  /*05a0*/  LDS.128 R80, [R4+0x10] ;  /* 0x0000100004507984 */ /* 0x000e680000000c00 */
[----:B------:R-:W2:Y:S04]  /*05b0*/  LDS.128 R92, [R4+0x210] ;  /* 0x00021000045c7984 */ /* 0x000ea80000000c00 */
[----:B------:R-:W3:Y:S04]  /*05c0*/  LDS.128 R84, [R5+0x20] ;  /* 0x0000200005547984 */ /* 0x000ee80000000c00 */
[----:B------:R-:W4:Y:S04]  /*05d0*/  LDS.128 R88, [R4+0x200] ;  /* 0x0002000004587984 */ /* 0x000f280000000c00 */
[----:B------:R-:W5:Y:S01]  /*05e0*/  LDS.128 R96, [R5+0x40] ;  /* 0x0000400005607984 */ /* 0x000f620000000c00 */
[C---:B0-----:R-:W-:Y:S01]  /*05f0*/  FFMA R101, R72.reuse, R76, R8 ;  /* 0x0000004c48657223 */ /* 0x041fe20000000008 */
[C---:B------:R-:W-:Y:S01]  /*0600*/  FFMA R102, R72.reuse, R77, R9 ;  /* 0x0000004d48667223 */ /* 0x040fe20000000009 */
[C---:B------:R-:W-:Y:S01]  /*0610*/  FFMA R115, R72.reuse, R78, R10 ;  /* 0x0000004e48737223 */ /* 0x040fe2000000000a */
[----:B------:R-:W-:-:S02]  /*0620*/  FFMA R104, R72, R79, R11 ;  /* 0x0000004f48687223 */ /* 0x000fc4000000000b */
[----:B------:R-:W0:Y:S01]  /*0630*/  LDS.128 R8, [R5+0x60] ;  /* 0x0000600005087984 */ /* 0x000e220000000c00 */
[C---:B-1----:R-:W-:Y:S01]  /*0640*/  FFMA R103, R72.reuse, R80, R12 ;  /* 0x0000005048677223 */ /* 0x042fe2000000000c */
[C---:B------:R-:W-:Y:S01]  /*0650*/  FFMA R12, R72.reuse, R81, R13 ;  /* 0x00000051480c7223 */ /* 0x040fe2000000000d */
[C---:B------:R-:W-:Y:S01]  /*0660*/  FFMA R107, R72.reuse, R82, R14 ;  /* 0x00000052486b7223 */ /* 0x040fe2000000000e */
[----:B------:R-:W-:Y:S02]  /*0670*/  FFMA R72, R72, R83, R15 ;  /* 0x0000005348487223 */ /* 0x000fe4000000000f */
[C---:B--2---:R-:W-:Y:S02]  /*0680*/  FFMA R105, R73.reuse, R93, R12 ;  /* 0x0000005d49697223 */ /* 0x044fe4000000000c */
[----:B------:R-:W1:Y:S01]  /*0690*/  LDS.128 R12, [R5+0x80] ;  /* 0x00008000050c7984 */ /* 0x000e620000000c00 */
[----:B---3--:R-:W-:Y:S01]  /*06a0*/  FFMA R106, R84, R77, R17 ;  /* 0x0000004d546a7223 */ /* 0x008fe20000000011 */
[----:B------:R-:W-:Y:S01]  /*06b0*/  FFMA R117, R76, R84, R16 ;  /* 0x000000544c757223 */ /* 0x000fe20000000010 */
[----:B------:R-:W-:Y:S01]  /*06c0*/  FFMA R119, R84, R78, R18 ;  /* 0x0000004e54777223 */ /* 0x000fe20000000012 */
[----:B------:R-:W-:Y:S01]  /*06d0*/  FFMA R17, R80, R84, R20 ;  /* 0x0000005450117223 */ /* 0x000fe20000000014 */
[C---:B------:R-:W-:Y:S01]  /*06e0*/  FFMA R16, R84.reuse, R79, R19 ;  /* 0x0000004f54107223 */ /* 0x040fe20000000013 */
[C---:B------:R-:W-:Y:S01]  /*06f0*/  FFMA R18, R84.reuse, R81, R21 ;  /* 0x0000005154127223 */ /* 0x040fe20000000015 */
[----:B------:R-:W-:Y:S01]  /*0700*/  FFMA R20, R84, R83, R23 ;  /* 0x0000005354147223 */ /* 0x000fe20000000017 */
[----:B----4-:R-:W-:Y:S01]  /*0710*/  FFMA R111, R88, R73, R101 ;  /* 0x00000049586f7223 */ /* 0x010fe20000000065 */
[----:B------:R-:W-:Y:S01]  /*0720*/  FFMA R109, R84, R82, R22 ;  /* 0x00000052546d7223 */ /* 0x000fe20000000016 */
[C---:B------:R-:W-:Y:S01]  /*0730*/  FFMA R101, R73.reuse, R91, R104 ;  /* 0x0000005b49657223 */ /* 0x040fe20000000068 */
[C---:B------:R-:W-:Y:S01]  /*0740*/  FFMA R113, R73.reuse, R89, R102 ;  /* 0x0000005949717223 */ /* 0x040fe20000000066 */
[C---:B------:R-:W-:Y:S01]  /*0750*/  FFMA R115, R73.reuse, R90, R115 ;  /* 0x0000005a49737223 */ /* 0x040fe20000000073 */
[----:B------:R-:W-:Y:S01]  /*0760*/  FFMA R103, R92, R73, R103 ;  /* 0x000000495c677223 */ /* 0x000fe20000000067 */
[C---:B------:R-:W-:Y:S01]  /*0770*/  FFMA R107, R73.reuse, R94, R107 ;  /* 0x0000005e496b7223 */ /* 0x040fe2000000006b */
[----:B------:R-:W-:Y:S01]  /*0780*/  FFMA R72, R73, R95, R72 ;  /* 0x0000005f49487223 */ /* 0x000fe20000000048 */
[-C--:B------:R-:W-:Y:S01]  /*0790*/  FFMA R104, R95, R85.reuse, R20 ;  /* 0x000000555f687223 */ /* 0x080fe20000000014 */
[----:B-----5:R-:W-:Y:S01]  /*07a0*/  FFMA R21, R76, R96, R24 ;  /* 0x000000604c157223 */ /* 0x020fe20000000018 */
[-C--:B------:R-:W-:Y:S01]  /*07b0*/  FFMA R84, R91, R85.reuse, R16 ;  /* 0x000000555b547223 */ /* 0x080fe20000000010 */
[-C--:B------:R-:W-:Y:S01]  /*07c0*/  FFMA R73, R92, R85.reuse, R17 ;  /* 0x000000555c497223 */ /* 0x080fe20000000011 */
[----:B------:R-:W-:Y:S01]  /*07d0*/  FFMA R102, R93, R85, R18 ;  /* 0x000000555d667223 */ /* 0x000fe20000000012 */
[C---:B------:R-:W-:Y:S01]  /*07e0*/  FFMA R20, R96.reuse, R77, R25 ;  /* 0x0000004d60147223 */ /* 0x040fe20000000019 */
[C---:B------:R-:W-:Y:S01]  /*07f0*/  FFMA R23, R96.reuse, R78, R26 ;  /* 0x0000004e60177223 */ /* 0x040fe2000000001a */
[C---:B------:R-:W-:Y:S01]  /*0800*/  FFMA R22, R96.reuse, R79, R27 ;  /* 0x0000004f60167223 */ /* 0x040fe2000000001b */
[----:B------:R-:W-:Y:S01]  /*0810*/  FFMA R24, R96, R81, R29 ;  /* 0x0000005160187223 */ /* 0x000fe2000000001d */
[----:B------:R-:W2:Y:S01]  /*0820*/  LDS.128 R16, [R5+0xa0] ;  /* 0x0000a00005107984 */ /* 0x000ea20000000c00 */
[-C--:B------:R-:W-:Y:S01]  /*0830*/  FFMA R117, R88, R85.reuse, R117 ;  /* 0x0000005558757223 */ /* 0x080fe20000000075 */
[-C--:B------:R-:W-:Y:S01]  /*0840*/  FFMA R106, R89, R85.reuse, R106 ;  /* 0x00000055596a7223 */ /* 0x080fe2000000006a */
[-C--:B------:R-:W-:Y:S01]  /*0850*/  FFMA R119, R90, R85.reuse, R119 ;  /* 0x000000555a777223 */ /* 0x080fe20000000077 */
[----:B------:R-:W-:Y:S01]  /*0860*/  FFMA R109, R94, R85, R109 ;  /* 0x000000555e6d7223 */ /* 0x000fe2000000006d */
[----:B------:R-:W-:Y:S01]  /*0870*/  FFMA R123, R80, R96, R28 ;  /* 0x00000060507b7223 */ /* 0x000fe2000000001c */
[C---:B------:R-:W-:Y:S01]  /*0880*/  FFMA R85, R96.reuse, R82, R30 ;  /* 0x0000005260557223 */ /* 0x040fe2000000001e */
[----:B------:R-:W-:Y:S01]  /*0890*/  FFMA R108, R96, R83, R31 ;  /* 0x00000053606c7223 */ /* 0x000fe2000000001f */
[-C--:B------:R-:W-:Y:S01]  /*08a0*/  FFMA R96, R93, R97.reuse, R24 ;  /* 0x000000615d607223 */ /* 0x080fe20000000018 */
[-C--:B------:R-:W-:Y:S01]  /*08b0*/  FFMA R30, R88, R97.reuse, R21 ;  /* 0x00000061581e7223 */ /* 0x080fe20000000015 */
[-C--:B------:R-:W-:Y:S01]  /*08c0*/  FFMA R31, R89, R97.reuse, R20 ;  /* 0x00000061591f7223 */ /* 0x080fe20000000014 */
[-C--:B------:R-:W-:Y:S01]  /*08d0*/  FFMA R29, R90, R97.reuse, R23 ;  /* 0x000000615a1d7223 */ /* 0x080fe20000000017 */
[----:B------:R-:W-:Y:S01]  /*08e0*/  FFMA R121, R91, R97, R22 ;  /* 0x000000615b797223 */ /* 0x000fe20000000016 */
[----:B0-----:R-:W-:Y:S01]  /*08f0*/  FFMA R25, R76, R8, R32 ;  /* 0x000000084c197223 */ /* 0x001fe20000000020 */
[C---:B------:R-:W-:Y:S01]  /*0900*/  FFMA R27, R8.reuse, R78, R34 ;  /* 0x0000004e081b7223 */ /* 0x040fe20000000022 */
[----:B------:R-:W-:Y:S01]  /*0910*/  FFMA R24, R8, R79, R35 ;  /* 0x0000004f08187223 */ /* 0x000fe20000000023 */
[----:B------:R-:W0:Y:S01]  /*0920*/  LDS.128 R20, [R5+0xc0] ;  /* 0x0000c00005147984 */ /* 0x000e220000000c00 */
[-C--:B------:R-:W-:Y:S01]  /*0930*/  FFMA R123, R92, R97.reuse, R123 ;  /* 0x000000615c7b7223 */ /* 0x080fe2000000007b */
[-C--:B------:R-:W-:Y:S01]  /*0940*/  FFMA R85, R94, R97.reuse, R85 ;  /* 0x000000615e557223 */ /* 0x080fe20000000055 */
[----:B------:R-:W-:Y:S01]  /*0950*/  FFMA R108, R95, R97, R108 ;  /* 0x000000615f6c7223 */ /* 0x000fe2000000006c */
[----:B------:R-:W-:Y:S01]  /*0960*/  FFMA R124, R8, R77, R33 ;  /* 0x0000004d087c7223 */ /* 0x000fe20000000021 */
[----:B------:R-:W-:Y:S01]  /*0970*/  FFMA R33, R80, R8, R36 ;  /* 0x0000000850217223 */ /* 0x000fe20000000024 */
[C---:B------:R-:W-:Y:S01]  /*0980*/  FFMA R122, R8.reuse, R81, R37 ;  /* 0x00000051087a7223 */ /* 0x040fe20000000025 */
[C---:B------:R-:W-:Y:S01]  /*0990*/  FFMA R97, R8.reuse, R82, R38 ;  /* 0x0000005208617223 */ /* 0x040fe20000000026 */
[----:B------:R-:W-:Y:S01]  /*09a0*/  FFMA R8, R8, R83, R39 ;  /* 0x0000005308087223 */ /* 0x000fe20000000027 */
[-C--:B------:R-:W-:Y:S01]  /*09b0*/  FFMA R112, R88, R9.reuse, R25 ;  /* 0x0000000958707223 */ /* 0x080fe20000000019 */
[-C--:B------:R-:W-:Y:S01]  /*09c0*/  FFMA R28, R90, R9.reuse, R27 ;  /* 0x000000095a1c7223 */ /* 0x080fe2000000001b */
[----:B------:R-:W-:-:S02]  /*09d0*/  FFMA R125, R91, R9, R24 ;  /* 0x000000095b7d7223 */ /* 0x000fc40000000018 */
[----:B------:R-:W3:Y:S01]  /*09e0*/  LDS.128 R24, [R5+0xe0] ;  /* 0x0000e00005187984 */ /* 0x000ee20000000c00 */
[-C--:B------:R-:W-:Y:S01]  /*09f0*/  FFMA R124, R89, R9.reuse, R124 ;  /* 0x00000009597c7223 */ /* 0x080fe2000000007c */
[-C--:B------:R-:W-:Y:S01]  /*0a00*/  FFMA R110, R92, R9.reuse, R33 ;  /* 0x000000095c6e7223 */ /* 0x080fe20000000021 */
[-C--:B------:R-:W-:Y:S01]  /*0a10*/  FFMA R122, R93, R9.reuse, R122 ;  /* 0x000000095d7a7223 */ /* 0x080fe2000000007a */
[-C--:B------:R-:W-:Y:S01]  /*0a20*/  FFMA R97, R94, R9.reuse, R97 ;  /* 0x000000095e617223 */ /* 0x080fe20000000061 */
[----:B------:R-:W-:Y:S01]  /*0a30*/  FFMA R8, R95, R9, R8 ;  /* 0x000000095f087223 */ /* 0x000fe20000000008 */
[----:B-1----:R-:W-:Y:S01]  /*0a40*/  FFMA R9, R76, R12, R40 ;  /* 0x0000000c4c097223 */ /* 0x002fe20000000028 */
[C---:B------:R-:W-:Y:S01]  /*0a50*/  FFMA R32, R12.reuse, R77, R41 ;  /* 0x0000004d0c207223 */ /* 0x040fe20000000029 */
[C---:B------:R-:W-:Y:S01]  /*0a60*/  FFMA R33, R12.reuse, R78, R42 ;  /* 0x0000004e0c217223 */ /* 0x040fe2000000002a */
[C---:B------:R-:W-:Y:S01]  /*0a70*/  FFMA R34, R12.reuse, R79, R43 ;  /* 0x0000004f0c227223 */ /* 0x040fe2000000002b */
        /* <DEDUP_REMOVED lines=8> */
[----:B------:R-:W-:-:S02]  /*0b00*/  FFMA R9, R94, R13, R35 ;  /* 0x0000000d5e097223 */ /* 0x000fc40000000023 */
[----:B------:R-:W1:Y:S01]  /*0b10*/  LDS.128 R32, [R4+0x400] ;  /* 0x0004000004207984 */ /* 0x000e620000000c00 */
[----:B--2---:R-:W-:Y:S01]  /*0b20*/  FFMA R36, R16, R77, R49 ;  /* 0x0000004d10247223 */ /* 0x004fe20000000031 */
[-C--:B------:R-:W-:Y:S01]  /*0b30*/  FFMA R41, R92, R13.reuse, R41 ;  /* 0x0000000d5c297223 */ /* 0x080fe20000000029 */
[-C--:B------:R-:W-:Y:S01]  /*0b40*/  FFMA R120, R93, R13.reuse, R120 ;  /* 0x0000000d5d787223 */ /* 0x080fe20000000078 */
[----:B------:R-:W-:Y:S01]  /*0b50*/  FFMA R114, R95, R13, R114 ;  /* 0x0000000d5f727223 */ /* 0x000fe20000000072 */
[----:B------:R-:W-:Y:S01]  /*0b60*/  FFMA R13, R76, R16, R48 ;  /* 0x000000104c0d7223 */ /* 0x000fe20000000030 */
[C---:B------:R-:W-:Y:S01]  /*0b70*/  FFMA R37, R16.reuse, R78, R50 ;  /* 0x0000004e10257223 */ /* 0x040fe20000000032 */
[----:B------:R-:W-:Y:S01]  /*0b80*/  FFMA R38, R16, R79, R51 ;  /* 0x0000004f10267223 */ /* 0x000fe20000000033 */
[----:B------:R-:W-:Y:S01]  /*0b90*/  FFMA R43, R80, R16, R52 ;  /* 0x00000010502b7223 */ /* 0x000fe20000000034 */
[C---:B------:R-:W-:Y:S01]  /*0ba0*/  FFMA R42, R16.reuse, R81, R53 ;  /* 0x00000051102a7223 */ /* 0x040fe20000000035 */
[C---:B------:R-:W-:Y:S01]  /*0bb0*/  FFMA R39, R16.reuse, R82, R54 ;  /* 0x0000005210277223 */ /* 0x040fe20000000036 */
[----:B------:R-:W-:Y:S01]  /*0bc0*/  FFMA R40, R16, R83, R55 ;  /* 0x0000005310287223 */ /* 0x000fe20000000037 */
[----:B------:R-:W-:Y:S01]  /*0bd0*/  FFMA R16, R89, R17, R36 ;  /* 0x0000001159107223 */ /* 0x000fe20000000024 */
[----:B0-----:R-:W-:Y:S01]  /*0be0*/  FFMA R36, R20, R77, R57 ;  /* 0x0000004d14247223 */ /* 0x001fe20000000039 */
[----:B------:R-:W-:Y:S01]  /*0bf0*/  FFMA R50, R88, R17, R13 ;  /* 0x0000001158327223 */ /* 0x000fe2000000000d */
[----:B------:R-:W-:Y:S01]  /*0c00*/  FFMA R46, R20, R83, R63 ;  /* 0x00000053142e7223 */ /* 0x000fe2000000003f */
[-C--:B------:R-:W-:Y:S01]  /*0c10*/  FFMA R54, R90, R17.reuse, R37 ;  /* 0x000000115a367223 */ /* 0x080fe20000000025 */
[-C--:B------:R-:W-:Y:S01]  /*0c20*/  FFMA R53, R91, R17.reuse, R38 ;  /* 0x000000115b357223 */ /* 0x080fe20000000026 */
[-C--:B------:R-:W-:Y:S01]  /*0c30*/  FFMA R43, R92, R17.reuse, R43 ;  /* 0x000000115c2b7223 */ /* 0x080fe2000000002b */
        /* <DEDUP_REMOVED lines=8> */
[----:B---3--:R-:W-:Y:S01]  /*0cc0*/  FFMA R36, R24, R77, R65 ;  /* 0x0000004d18247223 */ /* 0x008fe20000000041 */
[----:B------:R-:W-:Y:S01]  /*0cd0*/  FFMA R47, R80, R20, R60 ;  /* 0x00000014502f7223 */ /* 0x000fe2000000003c */
[----:B------:R-:W-:Y:S01]  /*0ce0*/  FFMA R48, R20, R81, R61 ;  /* 0x0000005114307223 */ /* 0x000fe2000000003d */
[-C--:B------:R-:W-:Y:S01]  /*0cf0*/  FFMA R20, R88, R21.reuse, R17 ;  /* 0x0000001558147223 */ /* 0x080fe20000000011 */
[-C--:B------:R-:W-:Y:S01]  /*0d00*/  FFMA R61, R90, R21.reuse, R37 ;  /* 0x000000155a3d7223 */ /* 0x080fe20000000025 */
[-C--:B------:R-:W-:Y:S01]  /*0d10*/  FFMA R55, R91, R21.reuse, R38 ;  /* 0x000000155b377223 */ /* 0x080fe20000000026 */
[----:B------:R-:W-:Y:S01]  /*0d20*/  FFMA R17, R94, R21, R39 ;  /* 0x000000155e117223 */ /* 0x000fe20000000027 */
[----:B------:R-:W-:-:S02]  /*0d30*/  FFMA R89, R89, R25, R36 ;  /* 0x0000001959597223 */ /* 0x000fc40000000024 */
[----:B------:R-:W0:Y:S01]  /*0d40*/  LDS.128 R36, [R4+0x410] ;  /* 0x0004100004247984 */ /* 0x000e220000000c00 */
[----:B------:R-:W-:Y:S01]  /*0d50*/  FFMA R52, R24, R79, R67 ;  /* 0x0000004f18347223 */ /* 0x000fe20000000043 */
[----:B------:R-:W-:Y:S01]  /*0d60*/  FFMA R79, R80, R24, R68 ;  /* 0x00000018504f7223 */ /* 0x000fe20000000044 */
[C---:B-1----:R-:W-:Y:S01]  /*0d70*/  FFMA R49, R32.reuse, R10, R112 ;  /* 0x0000000a20317223 */ /* 0x042fe20000000070 */
[C---:B------:R-:W-:Y:S01]  /*0d80*/  FFMA R112, R33.reuse, R86, R106 ;  /* 0x0000005621707223 */ /* 0x040fe2000000006a */
[-C--:B------:R-:W-:Y:S01]  /*0d90*/  FFMA R51, R32, R98.reuse, R30 ;  /* 0x0000006220337223 */ /* 0x080fe2000000001e */
[-C--:B------:R-:W-:Y:S01]  /*0da0*/  FFMA R106, R33, R98.reuse, R31 ;  /* 0x00000062216a7223 */ /* 0x080fe2000000001f */
[C---:B------:R-:W-:Y:S01]  /*0db0*/  FFMA R68, R34.reuse, R98, R29 ;  /* 0x0000006222447223 */ /* 0x040fe2000000001d */
[----:B------:R-:W-:Y:S02]  /*0dc0*/  FFMA R60, R34, R10, R28 ;  /* 0x0000000a223c7223 */ /* 0x000fe4000000001c */
[----:B------:R-:W1:Y:S01]  /*0dd0*/  LDS.128 R28, [R4+0x600] ;  /* 0x00060000041c7984 */ /* 0x000e620000000c00 */
[-C--:B------:R-:W-:Y:S01]  /*0de0*/  FFMA R47, R92, R21.reuse, R47 ;  /* 0x000000155c2f7223 */ /* 0x080fe2000000002f */
[-C--:B------:R-:W-:Y:S01]  /*0df0*/  FFMA R48, R93, R21.reuse, R48 ;  /* 0x000000155d307223 */ /* 0x080fe20000000030 */
[----:B------:R-:W-:Y:S01]  /*0e00*/  FFMA R46, R95, R21, R46 ;  /* 0x000000155f2e7223 */ /* 0x000fe2000000002e */
[----:B------:R-:W-:Y:S01]  /*0e10*/  FFMA R21, R76, R24, R64 ;  /* 0x000000184c157223 */ /* 0x000fe20000000040 */
[C---:B------:R-:W-:Y:S01]  /*0e20*/  FFMA R65, R24.reuse, R78, R66 ;  /* 0x0000004e18417223 */ /* 0x040fe20000000042 */
[C---:B------:R-:W-:Y:S01]  /*0e30*/  FFMA R118, R24.reuse, R81, R69 ;  /* 0x0000005118767223 */ /* 0x040fe20000000045 */
[C---:B------:R-:W-:Y:S01]  /*0e40*/  FFMA R67, R24.reuse, R82, R70 ;  /* 0x0000005218437223 */ /* 0x040fe20000000046 */
[----:B------:R-:W-:Y:S01]  /*0e50*/  FFMA R24, R24, R83, R71 ;  /* 0x0000005318187223 */ /* 0x000fe20000000047 */
[-C--:B------:R-:W-:Y:S01]  /*0e60*/  FFMA R69, R88, R25.reuse, R21 ;  /* 0x0000001958457223 */ /* 0x080fe20000000015 */
[-C--:B------:R-:W-:Y:S01]  /*0e70*/  FFMA R65, R90, R25.reuse, R65 ;  /* 0x000000195a417223 */ /* 0x080fe20000000041 */
[-C--:B------:R-:W-:Y:S01]  /*0e80*/  FFMA R91, R91, R25.reuse, R52 ;  /* 0x000000195b5b7223 */ /* 0x080fe20000000034 */
[-C--:B------:R-:W-:Y:S01]  /*0e90*/  FFMA R79, R92, R25.reuse, R79 ;  /* 0x000000195c4f7223 */ /* 0x080fe2000000004f */
[-C--:B------:R-:W-:Y:S01]  /*0ea0*/  FFMA R118, R93, R25.reuse, R118 ;  /* 0x000000195d767223 */ /* 0x080fe20000000076 */
[-C--:B------:R-:W-:Y:S01]  /*0eb0*/  FFMA R67, R94, R25.reuse, R67 ;  /* 0x000000195e437223 */ /* 0x080fe20000000043 */
[----:B------:R-:W-:Y:S01]  /*0ec0*/  FFMA R59, R95, R25, R24 ;  /* 0x000000195f3b7223 */ /* 0x000fe20000000018 */
[C---:B------:R-:W-:Y:S01]  /*0ed0*/  FFMA R111, R32.reuse, R74, R111 ;  /* 0x0000004a206f7223 */ /* 0x040fe2000000006f */
[C---:B------:R-:W-:Y:S01]  /*0ee0*/  FFMA R57, R32.reuse, R86, R117 ;  /* 0x0000005620397223 */ /* 0x040fe20000000075 */
[C---:B------:R-:W-:Y:S01]  /*0ef0*/  FFMA R25, R32.reuse, R14, R116 ;  /* 0x0000000e20197223 */ /* 0x040fe20000000074 */
[C---:B------:R-:W-:Y:S01]  /*0f00*/  FFMA R21, R32.reuse, R18, R50 ;  /* 0x0000001220157223 */ /* 0x040fe20000000032 */
[C---:B------:R-:W-:Y:S01]  /*0f10*/  FFMA R94, R32.reuse, R22, R20 ;  /* 0x00000016205e7223 */ /* 0x040fe20000000014 */
[----:B------:R-:W-:Y:S01]  /*0f20*/  FFMA R82, R32, R26, R69 ;  /* 0x0000001a20527223 */ /* 0x000fe20000000045 */
[----:B------:R-:W-:Y:S01]  /*0f30*/  FFMA R80, R33, R10, R124 ;  /* 0x0000000a21507223 */ /* 0x000fe2000000007c */
[----:B------:R-:W-:Y:S01]  /*0f40*/  FFMA R32, R35, R14, R45 ;  /* 0x0000000e23207223 */ /* 0x000fe2000000002d */
[----:B------:R-:W-:Y:S01]  /*0f50*/  FFMA R70, R74, R34, R115 ;  /* 0x000000224a467223 */ /* 0x000fe20000000073 */
[C---:B------:R-:W-:Y:S01]  /*0f60*/  FFMA R71, R34.reuse, R86, R119 ;  /* 0x0000005622477223 */ /* 0x040fe20000000077 */
[C---:B------:R-:W-:Y:S01]  /*0f70*/  FFMA R56, R34.reuse, R14, R12 ;  /* 0x0000000e22387223 */ /* 0x040fe2000000000c */
[C---:B------:R-:W-:Y:S01]  /*0f80*/  FFMA R54, R34.reuse, R18, R54 ;  /* 0x0000001222367223 */ /* 0x040fe20000000036 */
[C---:B------:R-:W-:Y:S01]  /*0f90*/  FFMA R52, R34.reuse, R22, R61 ;  /* 0x0000001622347223 */ /* 0x040fe2000000003d */
[----:B0-----:R-:W-:Y:S01]  /*0fa0*/  FFMA R124, R37, R98, R96 ;  /* 0x00000062257c7223 */ /* 0x001fe20000000060 */
[----:B------:R-:W-:Y:S01]  /*0fb0*/  FFMA R50, R34, R26, R65 ;  /* 0x0000001a22327223 */ /* 0x000fe20000000041 */
[----:B------:R-:W-:Y:S01]  /*0fc0*/  FFMA R90, R35, R18, R53 ;  /* 0x00000012235a7223 */ /* 0x000fe20000000035 */
[----:B------:R-:W-:Y:S01]  /*0fd0*/  FFMA R45, R36, R74, R103 ;  /* 0x0000004a242d7223 */ /* 0x000fe20000000067 */
[----:B------:R-:W-:Y:S01]  /*0fe0*/  FFMA R58, R74, R39, R72 ;  /* 0x000000274a3a7223 */ /* 0x000fe20000000048 */
[----:B------:R-:W-:Y:S01]  /*0ff0*/  FFMA R96, R39, R10, R8 ;  /* 0x0000000a27607223 */ /* 0x000fe20000000008 */
[C---:B------:R-:W-:Y:S01]  /*1000*/  FFMA R78, R33.reuse, R14, R44 ;  /* 0x0000000e214e7223 */ /* 0x040fe2000000002c */
[----:B------:R-:W-:Y:S01]  /*1010*/  FFMA R76, R33, R18, R16 ;  /* 0x00000012214c7223 */ /* 0x000fe20000000010 */
[----:B------:R-:W-:Y:S01]  /*1020*/  FFMA R34, R35, R98, R121 ;  /* 0x0000006223227223 */ /* 0x000fe20000000079 */
[C---:B------:R-:W-:Y:S01]  /*1030*/  FFMA R53, R36.reuse, R14, R41 ;  /* 0x0000000e24357223 */ /* 0x040fe20000000029 */
[-C--:B------:R-:W-:Y:S01]  /*1040*/  FFMA R103, R36, R18.reuse, R43 ;  /* 0x0000001224677223 */ /* 0x080fe2000000002b */
[-C--:B------:R-:W-:Y:S01]  /*1050*/  FFMA R72, R37, R18.reuse, R42 ;  /* 0x0000001225487223 */ /* 0x080fe2000000002a */
[----:B------:R-:W-:Y:S01]  /*1060*/  FFMA R8, R39, R18, R40 ;  /* 0x0000001227087223 */ /* 0x000fe20000000028 */
[C---:B------:R-:W-:Y:S01]  /*1070*/  FFMA R116, R74.reuse, R33, R113 ;  /* 0x000000214a747223 */ /* 0x040fe20000000071 */
[C---:B------:R-:W-:Y:S01]  /*1080*/  FFMA R66, R33.reuse, R22, R63 ;  /* 0x0000001621427223 */ /* 0x040fe2000000003f */
[----:B------:R-:W-:Y:S01]  /*1090*/  FFMA R62, R33, R26, R89 ;  /* 0x0000001a213e7223 */ /* 0x000fe20000000059 */
[C---:B------:R-:W-:Y:S01]  /*10a0*/  FFMA R44, R74.reuse, R35, R101 ;  /* 0x000000234a2c7223 */ /* 0x040fe20000000065 */
[C---:B------:R-:W-:Y:S01]  /*10b0*/  FFMA R92, R35.reuse, R86, R84 ;  /* 0x00000056235c7223 */ /* 0x040fe20000000054 */
[C---:B------:R-:W-:Y:S01]  /*10c0*/  FFMA R88, R35.reuse, R10, R125 ;  /* 0x0000000a23587223 */ /* 0x040fe2000000007d */
[C---:B------:R-:W-:Y:S01]  /*10d0*/  FFMA R16, R35.reuse, R22, R55 ;  /* 0x0000001623107223 */ /* 0x040fe20000000037 */
[----:B------:R-:W-:Y:S01]  /*10e0*/  FFMA R20, R35, R26, R91 ;  /* 0x0000001a23147223 */ /* 0x000fe2000000005b */
[----:B------:R-:W0:Y:S01]  /*10f0*/  LDS.128 R40, [R4+0x610] ;  /* 0x0006100004287984 */ /* 0x000e220000000c00 */
[----:B------:R-:W-:Y:S01]  /*1100*/  FFMA R64, R74, R37, R105 ;  /* 0x000000254a407223 */ /* 0x000fe20000000069 */
[C---:B------:R-:W-:Y:S01]  /*1110*/  FFMA R125, R36.reuse, R86, R73 ;  /* 0x00000056247d7223 */ /* 0x040fe20000000049 */
[-C--:B------:R-:W-:Y:S01]  /*1120*/  FFMA R121, R36, R98.reuse, R123 ;  /* 0x0000006224797223 */ /* 0x080fe2000000007b */
[CC--:B------:R-:W-:Y:S01]  /*1130*/  FFMA R117, R38.reuse, R98.reuse, R85 ;  /* 0x0000006226757223 */ /* 0x0c0fe20000000055 */
[----:B------:R-:W-:Y:S01]  /*1140*/  FFMA R12, R39, R98, R108 ;  /* 0x00000062270c7223 */ /* 0x000fe2000000006c */
[----:B------:R-:W-:Y:S01]  /*1150*/  FFMA R105, R38, R14, R9 ;  /* 0x0000000e26697223 */ /* 0x000fe20000000009 */
[----:B------:R-:W-:Y:S01]  /*1160*/  FFMA R61, R74, R38, R107 ;  /* 0x000000264a3d7223 */ /* 0x000fe2000000006b */
[-C--:B------:R-:W-:Y:S01]  /*1170*/  FFMA R102, R37, R86.reuse, R102 ;  /* 0x0000005625667223 */ /* 0x080fe20000000066 */
[CC--:B------:R-:W-:Y:S01]  /*1180*/  FFMA R69, R38.reuse, R86.reuse, R109 ;  /* 0x0000005626457223 */ /* 0x0c0fe2000000006d */
[----:B------:R-:W-:Y:S01]  /*1190*/  FFMA R104, R39, R86, R104 ;  /* 0x0000005627687223 */ /* 0x000fe20000000068 */
[C---:B------:R-:W-:Y:S01]  /*11a0*/  FFMA R55, R38.reuse, R10, R97 ;  /* 0x0000000a26377223 */ /* 0x040fe20000000061 */
[C---:B------:R-:W-:Y:S01]  /*11b0*/  FFMA R95, R38.reuse, R18, R13 ;  /* 0x00000012265f7223 */ /* 0x040fe2000000000d */
[----:B------:R-:W-:Y:S01]  /*11c0*/  FFMA R77, R38, R22, R17 ;  /* 0x00000016264d7223 */ /* 0x000fe20000000011 */
[-C--:B------:R-:W-:Y:S01]  /*11d0*/  FFMA R79, R36, R26.reuse, R79 ;  /* 0x0000001a244f7223 */ /* 0x080fe2000000004f */
[-C--:B------:R-:W-:Y:S01]  /*11e0*/  FFMA R118, R37, R26.reuse, R118 ;  /* 0x0000001a25767223 */ /* 0x080fe20000000076 */
[-C--:B------:R-:W-:Y:S01]  /*11f0*/  FFMA R67, R38, R26.reuse, R67 ;  /* 0x0000001a26437223 */ /* 0x080fe20000000043 */
[----:B------:R-:W-:Y:S01]  /*1200*/  FFMA R108, R39, R26, R59 ;  /* 0x0000001a276c7223 */ /* 0x000fe2000000003b */
[C---:B-1----:R-:W-:Y:S01]  /*1210*/  FFMA R73, R28.reuse, R75, R111 ;  /* 0x0000004b1c497223 */ /* 0x042fe2000000006f */
[C---:B------:R-:W-:Y:S01]  /*1220*/  FFMA R123, R28.reuse, R87, R57 ;  /* 0x000000571c7b7223 */ /* 0x040fe20000000039 */
[C---:B------:R-:W-:Y:S01]  /*1230*/  FFMA R85, R28.reuse, R15, R25 ;  /* 0x0000000f1c557223 */ /* 0x040fe20000000019 */
[----:B------:R-:W-:Y:S01]  /*1240*/  FFMA R9, R28, R19, R21 ;  /* 0x000000131c097223 */ /* 0x000fe20000000015 */
[CC--:B------:R-:W-:Y:S01]  /*1250*/  FFMA R113, R36.reuse, R10.reuse, R110 ;  /* 0x0000000a24717223 */ /* 0x0c0fe2000000006e */
[C---:B------:R-:W-:Y:S01]  /*1260*/  FFMA R122, R37.reuse, R10, R122 ;  /* 0x0000000a257a7223 */ /* 0x040fe2000000007a */
[-C--:B------:R-:W-:Y:S01]  /*1270*/  FFMA R120, R37, R14.reuse, R120 ;  /* 0x0000000e25787223 */ /* 0x080fe20000000078 */
[----:B------:R-:W-:Y:S01]  /*1280*/  FFMA R114, R39, R14, R114 ;  /* 0x0000000e27727223 */ /* 0x000fe20000000072 */
[-C--:B------:R-:W-:Y:S01]  /*1290*/  FFMA R81, R36, R22.reuse, R47 ;  /* 0x0000001624517223 */ /* 0x080fe2000000002f */
[-C--:B------:R-:W-:Y:S01]  /*12a0*/  FFMA R18, R37, R22.reuse, R48 ;  /* 0x0000001625127223 */ /* 0x080fe20000000030 */
[----:B------:R-:W-:Y:S01]  /*12b0*/  FFMA R24, R39, R22, R46 ;  /* 0x0000001627187223 */ /* 0x000fe2000000002e */
[C---:B------:R-:W-:Y:S01]  /*12c0*/  FFMA R119, R28.reuse, R99, R51 ;  /* 0x000000631c777223 */ /* 0x040fe20000000033 */
[C---:B------:R-:W-:Y:S01]  /*12d0*/  FFMA R107, R28.reuse, R11, R49 ;  /* 0x0000000b1c6b7223 */ /* 0x040fe20000000031 */
[C---:B------:R-:W-:Y:S01]  /*12e0*/  FFMA R25, R28.reuse, R23, R94 ;  /* 0x000000171c197223 */ /* 0x040fe2000000005e */
[----:B------:R-:W-:Y:S01]  /*12f0*/  FFMA R17, R28, R27, R82 ;  /* 0x0000001b1c117223 */ /* 0x000fe20000000052 */
[----:B------:R-:W-:Y:S01]  /*1300*/  FFMA R98, R75, R29, R116 ;  /* 0x0000001d4b627223 */ /* 0x000fe20000000074 */
[C---:B------:R-:W-:Y:S01]  /*1310*/  FFMA R21, R29.reuse, R87, R112 ;  /* 0x000000571d157223 */ /* 0x040fe20000000070 */
[C---:B------:R-:W-:Y:S01]  /*1320*/  FFMA R89, R29.reuse, R99, R106 ;  /* 0x000000631d597223 */ /* 0x040fe2000000006a */
[C---:B------:R-:W-:Y:S01]  /*1330*/  FFMA R111, R29.reuse, R11, R80 ;  /* 0x0000000b1d6f7223 */ /* 0x040fe20000000050 */
[C---:B------:R-:W-:Y:S01]  /*1340*/  FFMA R97, R29.reuse, R15, R78 ;  /* 0x0000000f1d617223 */ /* 0x040fe2000000004e */
[C---:B------:R-:W-:Y:S01]  /*1350*/  FFMA R91, R29.reuse, R19, R76 ;  /* 0x000000131d5b7223 */ /* 0x040fe2000000004c */
[C---:B------:R-:W-:Y:S01]  /*1360*/  FFMA R59, R29.reuse, R23, R66 ;  /* 0x000000171d3b7223 */ /* 0x040fe20000000042 */
[----:B------:R-:W-:Y:S01]  /*1370*/  FFMA R57, R29, R27, R62 ;  /* 0x0000001b1d397223 */ /* 0x000fe2000000003e */
[C---:B------:R-:W-:Y:S01]  /*1380*/  FFMA R63, R75.reuse, R30, R70 ;  /* 0x0000001e4b3f7223 */ /* 0x040fe20000000046 */
[C---:B------:R-:W-:Y:S01]  /*1390*/  FFMA R71, R30.reuse, R87, R71 ;  /* 0x000000571e477223 */ /* 0x040fe20000000047 */
[C---:B------:R-:W-:Y:S01]  /*13a0*/  FFMA R115, R30.reuse, R99, R68 ;  /* 0x000000631e737223 */ /* 0x040fe20000000044 */
[C---:B------:R-:W-:Y:S01]  /*13b0*/  FFMA R109, R30.reuse, R11, R60 ;  /* 0x0000000b1e6d7223 */ /* 0x040fe2000000003c */
        /* <DEDUP_REMOVED lines=12> */
[----:B------:R-:W-:Y:S04]  /*1480*/  LDS.128 R36, [R5+0x10] ;  /* 0x0000100005247984 */ /* 0x000fe80000000c00 */
[----:B------:R-:W1:Y:S04]  /*1490*/  LDS.128 R48, [R4+0x800] ;  /* 0x0008000004307984 */ /* 0x000e680000000c00 */
[----:B------:R-:W2:Y:S04]  /*14a0*/  LDS.128 R32, [R4+0x810] ;  /* 0x0008100004207984 */ /* 0x000ea80000000c00 */
[----:B------:R-:W3:Y:S01]  /*14b0*/  LDS.128 R28, [R5+0x30] ;  /* 0x00003000051c7984 */ /* 0x000ee20000000c00 */
[C---:B0-----:R-:W-:Y:S01]  /*14c0*/  FFMA R66, R40.reuse, R75, R45 ;  /* 0x0000004b28427223 */ /* 0x041fe2000000002d */
[----:B------:R-:W-:Y:S01]  /*14d0*/  FFMA R61, R75, R42, R61 ;  /* 0x0000002a4b3d7223 */ /* 0x000fe2000000003d */
[-C--:B------:R-:W-:Y:S01]  /*14e0*/  FFMA R125, R40, R87.reuse, R125 ;  /* 0x00000057287d7223 */ /* 0x080fe2000000007d */
[-C--:B------:R-:W-:Y:S01]  /*14f0*/  FFMA R22, R41, R87.reuse, R102 ;  /* 0x0000005729167223 */ /* 0x080fe20000000066 */
[-C--:B------:R-:W-:Y:S01]  /*1500*/  FFMA R69, R42, R87.reuse, R69 ;  /* 0x000000572a457223 */ /* 0x080fe20000000045 */
[----:B------:R-:W-:Y:S01]  /*1510*/  FFMA R14, R43, R87, R104 ;  /* 0x000000572b0e7223 */ /* 0x000fe20000000068 */
[----:B------:R-:W0:Y:S01]  /*1520*/  LDS.128 R44, [R5+0x50] ;  /* 0x00005000052c7984 */ /* 0x000e220000000c00 */
[-C--:B------:R-:W-:Y:S01]  /*1530*/  FFMA R113, R40, R11.reuse, R113 ;  /* 0x0000000b28717223 */ /* 0x080fe20000000071 */
[-C--:B------:R-:W-:Y:S01]  /*1540*/  FFMA R122, R41, R11.reuse, R122 ;  /* 0x0000000b297a7223 */ /* 0x080fe2000000007a */
[-C--:B------:R-:W-:Y:S01]  /*1550*/  FFMA R87, R42, R11.reuse, R55 ;  /* 0x0000000b2a577223 */ /* 0x080fe20000000037 */
[----:B------:R-:W-:Y:S01]  /*1560*/  FFMA R96, R43, R11, R96 ;  /* 0x0000000b2b607223 */ /* 0x000fe20000000060 */
[C---:B------:R-:W-:Y:S01]  /*1570*/  FFMA R64, R75.reuse, R41, R64 ;  /* 0x000000294b407223 */ /* 0x040fe20000000040 */
[----:B------:R-:W-:Y:S01]  /*1580*/  FFMA R58, R75, R43, R58 ;  /* 0x0000002b4b3a7223 */ /* 0x000fe2000000003a */
[C---:B------:R-:W-:Y:S01]  /*1590*/  FFMA R11, R40.reuse, R15, R53 ;  /* 0x0000000f280b7223 */ /* 0x040fe20000000035 */
[-C--:B------:R-:W-:Y:S01]  /*15a0*/  FFMA R103, R40, R19.reuse, R103 ;  /* 0x0000001328677223 */ /* 0x080fe20000000067 */
[----:B------:R-:W4:Y:S01]  /*15b0*/  LDS.128 R52, [R5+0x70] ;  /* 0x0000700005347984 */ /* 0x000f220000000c00 */
[-C--:B------:R-:W-:Y:S01]  /*15c0*/  FFMA R72, R41, R19.reuse, R72 ;  /* 0x0000001329487223 */ /* 0x080fe20000000048 */
[-C--:B------:R-:W-:Y:S01]  /*15d0*/  FFMA R95, R42, R19.reuse, R95 ;  /* 0x000000132a5f7223 */ /* 0x080fe2000000005f */
[----:B------:R-:W-:Y:S01]  /*15e0*/  FFMA R8, R43, R19, R8 ;  /* 0x000000132b087223 */ /* 0x000fe20000000008 */
[C---:B------:R-:W-:Y:S01]  /*15f0*/  FFMA R75, R40.reuse, R23, R81 ;  /* 0x00000017284b7223 */ /* 0x040fe20000000051 */
[-C--:B------:R-:W-:Y:S01]  /*1600*/  FFMA R121, R40, R99.reuse, R121 ;  /* 0x0000006328797223 */ /* 0x080fe20000000079 */
[-C--:B------:R-:W-:Y:S01]  /*1610*/  FFMA R124, R41, R99.reuse, R124 ;  /* 0x00000063297c7223 */ /* 0x080fe2000000007c */
[CC--:B------:R-:W-:Y:S01]  /*1620*/  FFMA R117, R42.reuse, R99.reuse, R117 ;  /* 0x000000632a757223 */ /* 0x0c0fe20000000075 */
[----:B------:R-:W-:Y:S01]  /*1630*/  FFMA R10, R43, R99, R12 ;  /* 0x000000632b0a7223 */ /* 0x000fe2000000000c */
[-C--:B------:R-:W-:Y:S01]  /*1640*/  FFMA R18, R41, R23.reuse, R18 ;  /* 0x0000001729127223 */ /* 0x080fe20000000012 */
[-C--:B------:R-:W-:Y:S01]  /*1650*/  FFMA R19, R42, R23.reuse, R77 ;  /* 0x000000172a137223 */ /* 0x080fe2000000004d */
[----:B------:R-:W-:Y:S01]  /*1660*/  FFMA R24, R43, R23, R24 ;  /* 0x000000172b187223 */ /* 0x000fe20000000018 */
[----:B------:R-:W5:Y:S01]  /*1670*/  LDS.128 R80, [R5+0x90] ;  /* 0x0000900005507984 */ /* 0x000f620000000c00 */
[C---:B-1----:R-:W-:Y:S01]  /*1680*/  FFMA R12, R36.reuse, R50, R63 ;  /* 0x00000032240c7223 */ /* 0x042fe2000000003f */
[----:B--2---:R-:W-:-:S02]  /*1690*/  FFMA R20, R36, R34, R61 ;  /* 0x0000002224147223 */ /* 0x004fc4000000003d */
[----:B------:R-:W1:Y:S01]  /*16a0*/  LDS.128 R60, [R5+0xd0] ;  /* 0x0000d000053c7984 */ /* 0x000e620000000c00 */
[C---:B---3--:R-:W-:Y:S01]  /*16b0*/  FFMA R99, R28.reuse, R50, R71 ;  /* 0x000000321c637223 */ /* 0x048fe20000000047 */
[C---:B------:R-:W-:Y:S02]  /*16c0*/  FFMA R23, R28.reuse, R34, R69 ;  /* 0x000000221c177223 */ /* 0x040fe40000000045 */
[----:B------:R-:W2:Y:S01]  /*16d0*/  LDS.128 R68, [R5+0xf0] ;  /* 0x0000f00005447984 */ /* 0x000ea20000000c00 */
[----:B------:R-:W-:Y:S01]  /*16e0*/  FFMA R112, R28, R49, R21 ;  /* 0x000000311c707223 */ /* 0x000fe20000000015 */
[-C--:B------:R-:W-:Y:S01]  /*16f0*/  FFMA R106, R48, R28.reuse, R123 ;  /* 0x0000001c306a7223 */ /* 0x080fe2000000007b */
[----:B------:R-:W-:Y:S01]  /*1700*/  FFMA R92, R28, R51, R92 ;  /* 0x000000331c5c7223 */ /* 0x000fe2000000005c */
[----:B------:R-:W-:Y:S01]  /*1710*/  FFMA R21, R32, R28, R125 ;  /* 0x0000001c20157223 */ /* 0x000fe2000000007d */
[----:B------:R-:W-:Y:S01]  /*1720*/  FFMA R22, R28, R33, R22 ;  /* 0x000000211c167223 */ /* 0x000fe20000000016 */
        /* <DEDUP_REMOVED lines=8> */
[-C--:B------:R-:W-:Y:S01]  /*17b0*/  FFMA R58, R36, R35.reuse, R58 ;  /* 0x00000023243a7223 */ /* 0x080fe2000000003a */
[----:B------:R-:W-:Y:S01]  /*17c0*/  FFMA R28, R28, R35, R14 ;  /* 0x000000231c1c7223 */ /* 0x000fe2000000000e */
[----:B0-----:R-:W-:Y:S01]  /*17d0*/  FFMA R102, R44, R49, R89 ;  /* 0x000000312c667223 */ /* 0x001fe20000000059 */
        /* <DEDUP_REMOVED lines=8> */
[----:B------:R0:W3:Y:S01]  /*1860*/  LDS.128 R76, [R5+0xb0] ;  /* 0x0000b000054c7984 */ /* 0x0000e20000000c00 */
[----:B----4-:R-:W-:Y:S01]  /*1870*/  FFMA R116, R48, R52, R107 ;  /* 0x0000003430747223 */ /* 0x010fe2000000006b */
[C---:B------:R-:W-:Y:S01]  /*1880*/  FFMA R104, R52.reuse, R49, R111 ;  /* 0x0000003134687223 */ /* 0x040fe2000000006f */
[C---:B------:R-:W-:Y:S01]  /*1890*/  FFMA R94, R52.reuse, R50, R109 ;  /* 0x00000032345e7223 */ /* 0x040fe2000000006d */
[----:B------:R-:W-:Y:S01]  /*18a0*/  FFMA R88, R52, R51, R88 ;  /* 0x0000003334587223 */ /* 0x000fe20000000058 */
[----:B------:R-:W-:Y:S01]  /*18b0*/  FFMA R10, R32, R52, R113 ;  /* 0x00000034200a7223 */ /* 0x000fe20000000071 */
[C---:B------:R-:W-:Y:S01]  /*18c0*/  FFMA R122, R52.reuse, R33, R122 ;  /* 0x00000021347a7223 */ /* 0x040fe2000000007a */
[C---:B------:R-:W-:Y:S01]  /*18d0*/  FFMA R87, R52.reuse, R34, R87 ;  /* 0x0000002234577223 */ /* 0x040fe20000000057 */
[----:B------:R-:W-:Y:S01]  /*18e0*/  FFMA R44, R52, R35, R96 ;  /* 0x00000023342c7223 */ /* 0x000fe20000000060 */
[----:B-----5:R-:W-:Y:S01]  /*18f0*/  FFMA R123, R48, R80, R85 ;  /* 0x00000050307b7223 */ /* 0x020fe20000000055 */
[C---:B------:R-:W-:Y:S01]  /*1900*/  FFMA R52, R80.reuse, R51, R74 ;  /* 0x0000003350347223 */ /* 0x040fe2000000004a */
[C---:B------:R-:W-:Y:S01]  /*1910*/  FFMA R97, R80.reuse, R49, R97 ;  /* 0x0000003150617223 */ /* 0x040fe20000000061 */
[----:B------:R-:W-:Y:S01]  /*1920*/  FFMA R96, R80, R50, R101 ;  /* 0x0000003250607223 */ /* 0x000fe20000000065 */
[----:B------:R-:W-:Y:S01]  /*1930*/  FFMA R11, R32, R80, R11 ;  /* 0x00000050200b7223 */ /* 0x000fe2000000000b */
[C---:B------:R-:W-:Y:S01]  /*1940*/  FFMA R120, R80.reuse, R33, R120 ;  /* 0x0000002150787223 */ /* 0x040fe20000000078 */
[CC--:B------:R-:W-:Y:S01]  /*1950*/  FFMA R85, R80.reuse, R34.reuse, R105 ;  /* 0x0000002250557223 */ /* 0x0c0fe20000000069 */
[----:B------:R-:W-:Y:S01]  /*1960*/  FFMA R74, R80, R35, R114 ;  /* 0x00000023504a7223 */ /* 0x000fe20000000072 */
[-C--:B------:R-:W-:Y:S01]  /*1970*/  FFMA R118, R41, R27.reuse, R118 ;  /* 0x0000001b29767223 */ /* 0x080fe20000000076 */
[-C--:B------:R-:W-:Y:S01]  /*1980*/  FFMA R67, R42, R27.reuse, R67 ;  /* 0x0000001b2a437223 */ /* 0x080fe20000000043 */
[----:B------:R-:W-:Y:S01]  /*1990*/  FFMA R108, R43, R27, R108 ;  /* 0x0000001b2b6c7223 */ /* 0x000fe2000000006c */
[C---:B-1----:R-:W-:Y:S01]  /*19a0*/  FFMA R114, R60.reuse, R51, R16 ;  /* 0x000000333c727223 */ /* 0x042fe20000000010 */
[C---:B------:R-:W-:Y:S01]  /*19b0*/  FFMA R80, R60.reuse, R33, R18 ;  /* 0x000000213c507223 */ /* 0x040fe20000000012 */
[----:B0-----:R-:W-:Y:S01]  /*19c0*/  FFMA R5, R60, R34, R19 ;  /* 0x000000223c057223 */ /* 0x001fe20000000013 */
[C---:B--2---:R-:W-:Y:S01]  /*19d0*/  FFMA R119, R48.reuse, R68, R17 ;  /* 0x0000004430777223 */ /* 0x044fe20000000011 */
[----:B------:R-:W0:Y:S04]  /*19e0*/  LDS.128 R40, [R4+0xa00] ;  /* 0x000a000004287984 */ /* 0x000e280000000c00 */
[----:B------:R-:W1:Y:S01]  /*19f0*/  LDS.128 R16, [R4+0xa10] ;  /* 0x000a100004107984 */ /* 0x000e620000000c00 */
[----:B------:R-:W-:Y:S01]  /*1a00*/  FFMA R117, R48, R60, R25 ;  /* 0x0000003c30757223 */ /* 0x000fe20000000019 */
[CC--:B------:R-:W-:Y:S01]  /*1a10*/  FFMA R59, R60.reuse, R49.reuse, R59 ;  /* 0x000000313c3b7223 */ /* 0x0c0fe2000000003b */
[-C--:B------:R-:W-:Y:S01]  /*1a20*/  FFMA R65, R60, R50.reuse, R65 ;  /* 0x000000323c417223 */ /* 0x080fe20000000041 */
[C---:B------:R-:W-:Y:S01]  /*1a30*/  FFMA R57, R68.reuse, R49, R57 ;  /* 0x0000003144397223 */ /* 0x040fe20000000039 */
[----:B------:R-:W-:Y:S01]  /*1a40*/  FFMA R13, R68, R50, R13 ;  /* 0x00000032440d7223 */ /* 0x000fe2000000000d */
[----:B------:R-:W-:Y:S01]  /*1a50*/  FFMA R25, R32, R60, R75 ;  /* 0x0000003c20197223 */ /* 0x000fe2000000004b */
[----:B------:R-:W-:Y:S01]  /*1a60*/  FFMA R24, R60, R35, R24 ;  /* 0x000000233c187223 */ /* 0x000fe20000000018 */
[C---:B------:R-:W-:Y:S01]  /*1a70*/  FFMA R60, R68.reuse, R51, R26 ;  /* 0x00000033443c7223 */ /* 0x040fe2000000001a */
[----:B------:R-:W-:Y:S01]  /*1a80*/  FFMA R118, R68, R33, R118 ;  /* 0x0000002144767223 */ /* 0x000fe20000000076 */
[----:B---3--:R-:W-:Y:S01]  /*1a90*/  FFMA R107, R76, R49, R91 ;  /* 0x000000314c6b7223 */ /* 0x008fe2000000005b */
[-C--:B------:R-:W-:Y:S01]  /*1aa0*/  FFMA R121, R48, R76.reuse, R9 ;  /* 0x0000004c30797223 */ /* 0x080fe20000000009 */
[----:B------:R-:W-:Y:S01]  /*1ab0*/  FFMA R90, R76, R51, R90 ;  /* 0x000000334c5a7223 */ /* 0x000fe2000000005a */
[----:B------:R-:W-:Y:S01]  /*1ac0*/  FFMA R9, R32, R76, R103 ;  /* 0x0000004c20097223 */ /* 0x000fe20000000067 */
[C---:B------:R-:W-:Y:S01]  /*1ad0*/  FFMA R27, R76.reuse, R34, R95 ;  /* 0x000000224c1b7223 */ /* 0x040fe2000000005f */
[C---:B------:R-:W-:Y:S01]  /*1ae0*/  FFMA R8, R76.reuse, R35, R8 ;  /* 0x000000234c087223 */ /* 0x040fe20000000008 */
[C---:B------:R-:W-:Y:S01]  /*1af0*/  FFMA R91, R76.reuse, R50, R93 ;  /* 0x000000324c5b7223 */ /* 0x040fe2000000005d */
[----:B------:R-:W-:Y:S01]  /*1b00*/  FFMA R72, R76, R33, R72 ;  /* 0x000000214c487223 */ /* 0x000fe20000000048 */
[----:B------:R-:W-:Y:S01]  /*1b10*/  FFMA R34, R68, R34, R67 ;  /* 0x0000002244227223 */ /* 0x000fe20000000043 */
[----:B------:R-:W-:Y:S01]  /*1b20*/  FFMA R48, R32, R68, R15 ;  /* 0x0000004420307223 */ /* 0x000fe2000000000f */
[----:B------:R-:W-:Y:S01]  /*1b30*/  FFMA R76, R68, R35, R108 ;  /* 0x00000023444c7223 */ /* 0x000fe2000000006c */
[----:B0-----:R-:W-:Y:S01]  /*1b40*/  FFMA R50, R40, R37, R73 ;  /* 0x0000002528327223 */ /* 0x001fe20000000049 */
        /* <DEDUP_REMOVED lines=9> */
[C---:B-1----:R-:W-:Y:S01]  /*1be0*/  FFMA R33, R37.reuse, R18, R20 ;  /* 0x0000001225217223 */ /* 0x042fe20000000014 */
[-C--:B------:R-:W-:Y:S01]  /*1bf0*/  FFMA R32, R40, R29.reuse, R106 ;  /* 0x0000001d28207223 */ /* 0x080fe2000000006a */
        /* <DEDUP_REMOVED lines=18> */
[C---:B------:R-:W-:Y:S01]  /*1d20*/  FFMA R26, R40.reuse, R45, R110 ;  /* 0x0000002d281a7223 */ /* 0x040fe2000000006e */
[-C--:B------:R-:W-:Y:S01]  /*1d30*/  FFMA R125, R40, R53.reuse, R116 ;  /* 0x00000035287d7223 */ /* 0x080fe20000000074 */
[----:B------:R-:W-:Y:S01]  /*1d40*/  FFMA R95, R42, R53, R94 ;  /* 0x000000352a5f7223 */ /* 0x000fe2000000005e */
[----:B------:R-:W0:Y:S01]  /*1d50*/  LDS.128 R12, [R4+0xc00] ;  /* 0x000c0000040c7984 */ /* 0x000e220000000c00 */
[----:B------:R-:W-:Y:S01]  /*1d60*/  FFMA R43, R43, R69, R60 ;  /* 0x000000452b2b7223 */ /* 0x000fe2000000003c */
[-C--:B------:R-:W-:Y:S01]  /*1d70*/  FFMA R29, R16, R45.reuse, R56 ;  /* 0x0000002d101d7223 */ /* 0x080fe20000000038 */
[-C--:B------:R-:W-:Y:S01]  /*1d80*/  FFMA R124, R17, R45.reuse, R124 ;  /* 0x0000002d117c7223 */ /* 0x080fe2000000007c */
[-C--:B------:R-:W-:Y:S01]  /*1d90*/  FFMA R89, R18, R45.reuse, R89 ;  /* 0x0000002d12597223 */ /* 0x080fe20000000059 */
[----:B------:R-:W-:Y:S01]  /*1da0*/  FFMA R36, R19, R45, R36 ;  /* 0x0000002d13247223 */ /* 0x000fe20000000024 */
[-C--:B------:R-:W-:Y:S01]  /*1db0*/  FFMA R37, R16, R53.reuse, R10 ;  /* 0x0000003510257223 */ /* 0x080fe2000000000a */
[-C--:B------:R-:W-:Y:S01]  /*1dc0*/  FFMA R122, R17, R53.reuse, R122 ;  /* 0x00000035117a7223 */ /* 0x080fe2000000007a */
[-C--:B------:R-:W-:Y:S01]  /*1dd0*/  FFMA R87, R18, R53.reuse, R87 ;  /* 0x0000003512577223 */ /* 0x080fe20000000057 */
[C---:B------:R-:W-:Y:S01]  /*1de0*/  FFMA R44, R19.reuse, R53, R44 ;  /* 0x00000035132c7223 */ /* 0x040fe2000000002c */
[C---:B------:R-:W-:Y:S01]  /*1df0*/  FFMA R45, R16.reuse, R81, R11 ;  /* 0x00000051102d7223 */ /* 0x040fe2000000000b */
[-C--:B------:R-:W-:Y:S01]  /*1e00*/  FFMA R53, R16, R77.reuse, R9 ;  /* 0x0000004d10357223 */ /* 0x080fe20000000009 */
[----:B------:R-:W-:-:S02]  /*1e10*/  FFMA R60, R19, R77, R8 ;  /* 0x0000004d133c7223 */ /* 0x000fc40000000008 */
[----:B------:R-:W1:Y:S01]  /*1e20*/  LDS.128 R8, [R4+0xc10] ;  /* 0x000c100004087984 */ /* 0x000e620000000c00 */
[C---:B------:R-:W-:Y:S01]  /*1e30*/  FFMA R123, R40.reuse, R81, R123 ;  /* 0x00000051287b7223 */ /* 0x040fe2000000007b */
[C---:B------:R-:W-:Y:S01]  /*1e40*/  FFMA R121, R40.reuse, R77, R121 ;  /* 0x0000004d28797223 */ /* 0x040fe20000000079 */
[C---:B------:R-:W-:Y:S01]  /*1e50*/  FFMA R117, R40.reuse, R61, R117 ;  /* 0x0000003d28757223 */ /* 0x040fe20000000075 */
[----:B------:R-:W-:Y:S01]  /*1e60*/  FFMA R119, R40, R69, R119 ;  /* 0x0000004528777223 */ /* 0x000fe20000000077 */
[-C--:B------:R-:W-:Y:S01]  /*1e70*/  FFMA R93, R42, R81.reuse, R96 ;  /* 0x000000512a5d7223 */ /* 0x080fe20000000060 */
[-C--:B------:R-:W-:Y:S01]  /*1e80*/  FFMA R120, R17, R81.reuse, R120 ;  /* 0x0000005111787223 */ /* 0x080fe20000000078 */
[-C--:B------:R-:W-:Y:S01]  /*1e90*/  FFMA R85, R18, R81.reuse, R85 ;  /* 0x0000005112557223 */ /* 0x080fe20000000055 */
[----:B------:R-:W-:Y:S01]  /*1ea0*/  FFMA R74, R19, R81, R74 ;  /* 0x00000051134a7223 */ /* 0x000fe2000000004a */
[----:B------:R-:W-:Y:S01]  /*1eb0*/  FFMA R91, R42, R77, R91 ;  /* 0x0000004d2a5b7223 */ /* 0x000fe2000000005b */
[----:B------:R-:W-:Y:S01]  /*1ec0*/  FFMA R81, R16, R61, R25 ;  /* 0x0000003d10517223 */ /* 0x000fe20000000019 */
[CC--:B------:R-:W-:Y:S01]  /*1ed0*/  FFMA R72, R17.reuse, R77.reuse, R72 ;  /* 0x0000004d11487223 */ /* 0x0c0fe20000000048 */
[----:B------:R-:W-:Y:S01]  /*1ee0*/  FFMA R27, R18, R77, R27 ;  /* 0x0000004d121b7223 */ /* 0x000fe2000000001b */
[----:B------:R-:W-:Y:S01]  /*1ef0*/  FFMA R25, R16, R69, R48 ;  /* 0x0000004510197223 */ /* 0x000fe20000000030 */
[-C--:B------:R-:W-:Y:S01]  /*1f00*/  FFMA R80, R17, R61.reuse, R80 ;  /* 0x0000003d11507223 */ /* 0x080fe20000000050 */
[CC--:B------:R-:W-:Y:S01]  /*1f10*/  FFMA R77, R18.reuse, R61.reuse, R5 ;  /* 0x0000003d124d7223 */ /* 0x0c0fe20000000005 */
[----:B------:R-:W-:Y:S01]  /*1f20*/  FFMA R68, R19, R61, R24 ;  /* 0x0000003d13447223 */ /* 0x000fe20000000018 */
[-C--:B------:R-:W-:Y:S01]  /*1f30*/  FFMA R118, R17, R69.reuse, R118 ;  /* 0x0000004511767223 */ /* 0x080fe20000000076 */
[-C--:B------:R-:W-:Y:S01]  /*1f40*/  FFMA R5, R18, R69.reuse, R34 ;  /* 0x0000004512057223 */ /* 0x080fe20000000022 */
[----:B------:R-:W-:Y:S01]  /*1f50*/  FFMA R76, R19, R69, R76 ;  /* 0x00000045134c7223 */ /* 0x000fe2000000004c */
[C---:B0-----:R-:W-:Y:S01]  /*1f60*/  FFMA R16, R12.reuse, R30, R32 ;  /* 0x0000001e0c107223 */ /* 0x041fe20000000020 */
        /* <DEDUP_REMOVED lines=32> */
[-C--:B-1----:R-:W-:Y:S01]  /*2170*/  FFMA R21, R8, R30.reuse, R21 ;  /* 0x0000001e08157223 */ /* 0x082fe20000000015 */
[-C--:B------:R-:W-:Y:S01]  /*2180*/  FFMA R22, R9, R30.reuse, R22 ;  /* 0x0000001e09167223 */ /* 0x080fe20000000016 */
[-C--:B------:R-:W-:Y:S01]  /*2190*/  FFMA R23, R10, R30.reuse, R23 ;  /* 0x0000001e0a177223 */ /* 0x080fe20000000017 */
[----:B------:R-:W-:Y:S01]  /*21a0*/  FFMA R28, R11, R30, R28 ;  /* 0x0000001e0b1c7223 */ /* 0x000fe2000000001c */
        /* <DEDUP_REMOVED lines=16> */
[----:B------:R-:W-:-:S02]  /*22b0*/  FFMA R54, R9, R78, R72 ;  /* 0x0000004e09367223 */ /* 0x000fc40000000048 */
[----:B------:R-:W1:Y:S01]  /*22c0*/  LDS.128 R72, [R4+0xe10] ;  /* 0x000e100004487984 */ /* 0x000e620000000c00 */
[C---:B------:R-:W-:Y:S01]  /*22d0*/  FFMA R61, R10.reuse, R78, R27 ;  /* 0x0000004e0a3d7223 */ /* 0x040fe2000000001b */
[C---:B------:R-:W-:Y:S01]  /*22e0*/  FFMA R77, R10.reuse, R62, R77 ;  /* 0x0000003e0a4d7223 */ /* 0x040fe2000000004d */
[----:B------:R-:W-:Y:S01]  /*22f0*/  FFMA R5, R10, R70, R5 ;  /* 0x000000460a057223 */ /* 0x000fe20000000005 */
[C---:B------:R-:W-:Y:S01]  /*2300*/  FFMA R60, R11.reuse, R78, R60 ;  /* 0x0000004e0b3c7223 */ /* 0x040fe2000000003c */
[C---:B------:R-:W-:Y:S01]  /*2310*/  FFMA R68, R11.reuse, R62, R68 ;  /* 0x0000003e0b447223 */ /* 0x040fe20000000044 */
[----:B------:R-:W-:Y:S01]  /*2320*/  FFMA R76, R11, R70, R76 ;  /* 0x000000460b4c7223 */ /* 0x000fe2000000004c */
[C---:B0-----:R-:W-:Y:S01]  /*2330*/  FFMA R10, R39.reuse, R66, R18 ;  /* 0x00000042270a7223 */ /* 0x041fe20000000012 */
        /* <DEDUP_REMOVED lines=9> */
[----:B------:R-:W-:Y:S01]  /*23d0*/  UIADD3 UR5, UPT, UPT, UR5, 0x1, URZ ;  /* 0x0000000105057890 */ /* 0x000fe2000fffe0ff */
[C---:B-1----:R-:W-:Y:S01]  /*23e0*/  FFMA R12, R72.reuse, R39, R13 ;  /* 0x00000027480c7223 */ /* 0x042fe2000000000d */
        /* <DEDUP_REMOVED lines=9> */
[----:B------:R-:W-:-:S02]  /*2480*/  FFMA R30, R74, R47, R89 ;  /* 0x0000002f4a1e7223 */ /* 0x000fc40000000059 */
[----:B------:R-:W0:Y:S01]  /*2490*/  LDC R89, c[0x0][0x39c] ;  /* 0x0000e700ff597b82 */ /* 0x000e220000000800 */
[C---:B------:R-:W-:Y:S01]  /*24a0*/  FFMA R53, R8.reuse, R78, R53 ;  /* 0x0000004e08357223 */ /* 0x040fe20000000035 */
[C---:B------:R-:W-:Y:S01]  /*24b0*/  FFMA R81, R8.reuse, R62, R81 ;  /* 0x0000003e08517223 */ /* 0x040fe20000000051 */
[----:B------:R-:W-:Y:S01]  /*24c0*/  FFMA R69, R8, R70, R25 ;  /* 0x0000004608457223 */ /* 0x000fe20000000019 */
[C---:B------:R-:W-:Y:S01]  /*24d0*/  FFMA R8, R64.reuse, R39, R17 ;  /* 0x0000002740087223 */ /* 0x040fe20000000011 */
[----:B------:R-:W-:Y:S01]  /*24e0*/  UISETP.NE.AND UP0, UPT, UR5, URZ, UPT ;  /* 0x000000ff0500728c */ /* 0x000fe2000bf05270 */
[-C--:B------:R-:W-:Y:S01]  /*24f0*/  FFMA R16, R64, R31.reuse, R16 ;  /* 0x0000001f40107223 */ /* 0x080fe20000000010 */
[----:B------:R-:W-:Y:S01]  /*2500*/  FFMA R17, R65, R31, R112 ;  /* 0x0000001f41117223 */ /* 0x000fe20000000070 */
[----:B------:R-:W-:Y:S01]  /*2510*/  FFMA R31, R75, R47, R36 ;  /* 0x0000002f4b1f7223 */ /* 0x000fe20000000024 */
[C---:B------:R-:W-:Y:S01]  /*2520*/  FFMA R80, R9.reuse, R62, R80 ;  /* 0x0000003e09507223 */ /* 0x040fe20000000050 */
[----:B------:R-:W-:Y:S01]  /*2530*/  FFMA R78, R9, R70, R118 ;  /* 0x00000046094e7223 */ /* 0x000fe20000000076 */
[C---:B------:R-:W-:Y:S01]  /*2540*/  FFMA R36, R72.reuse, R55, R37 ;  /* 0x0000003748247223 */ /* 0x040fe20000000025 */
[----:B------:R-:W-:Y:S01]  /*2550*/  FFMA R9, R39, R65, R114 ;  /* 0x0000004127097223 */ /* 0x000fe20000000072 */
[----:B------:R-:W-:Y:S01]  /*2560*/  FFMA R37, R73, R55, R38 ;  /* 0x0000003749257223 */ /* 0x000fe20000000026 */
[----:B------:R-:W-:Y:S01]  /*2570*/  FFMA R52, R72, R79, R53 ;  /* 0x0000004f48347223 */ /* 0x000fe20000000035 */
[-C--:B------:R-:W-:Y:S01]  /*2580*/  FFMA R32, R64, R55.reuse, R32 ;  /* 0x0000003740207223 */ /* 0x080fe20000000020 */
[-C--:B------:R-:W-:Y:S01]  /*2590*/  FFMA R33, R65, R55.reuse, R108 ;  /* 0x0000003741217223 */ /* 0x080fe2000000006c */
[-C--:B------:R-:W-:Y:S01]  /*25a0*/  FFMA R34, R66, R55.reuse, R34 ;  /* 0x0000003742227223 */ /* 0x080fe20000000022 */
[CC--:B------:R-:W-:Y:S01]  /*25b0*/  FFMA R38, R74.reuse, R55.reuse, R87 ;  /* 0x000000374a267223 */ /* 0x0c0fe20000000057 */
[----:B------:R-:W-:Y:S01]  /*25c0*/  FFMA R39, R75, R55, R44 ;  /* 0x000000374b277223 */ /* 0x000fe2000000002c */
[-C--:B------:R-:W-:Y:S01]  /*25d0*/  FFMA R53, R73, R79.reuse, R54 ;  /* 0x0000004f49357223 */ /* 0x080fe20000000036 */
[-C--:B------:R-:W-:Y:S01]  /*25e0*/  FFMA R54, R74, R79.reuse, R61 ;  /* 0x0000004f4a367223 */ /* 0x080fe2000000003d */
        /* <DEDUP_REMOVED lines=18> */
[-C--:B------:R-:W-:Y:S01]  /*2710*/  FFMA R68, R72, R71.reuse, R69 ;  /* 0x0000004748447223 */ /* 0x080fe20000000045 */
[-C--:B------:R-:W-:Y:S01]  /*2720*/  FFMA R64, R64, R71.reuse, R116 ;  /* 0x0000004740407223 */ /* 0x080fe20000000074 */
[-C--:B------:R-:W-:Y:S01]  /*2730*/  FFMA R65, R65, R71.reuse, R102 ;  /* 0x0000004741417223 */ /* 0x080fe20000000066 */
[----:B------:R-:W-:Y:S01]  /*2740*/  FFMA R66, R66, R71, R96 ;  /* 0x0000004742427223 */ /* 0x000fe20000000060 */
[C---:B------:R-:W-:Y:S01]  /*2750*/  FFMA R45, R73.reuse, R83, R46 ;  /* 0x00000053492d7223 */ /* 0x040fe2000000002e */
[-C--:B------:R-:W-:Y:S01]  /*2760*/  FFMA R69, R73, R71.reuse, R78 ;  /* 0x0000004749457223 */ /* 0x080fe2000000004e */
[C---:B------:R-:W-:Y:S01]  /*2770*/  FFMA R70, R74.reuse, R71, R5 ;  /* 0x000000474a467223 */ /* 0x040fe20000000005 */
[-C--:B------:R-:W-:Y:S01]  /*2780*/  FFMA R46, R74, R83.reuse, R85 ;  /* 0x000000534a2e7223 */ /* 0x080fe20000000055 */
[C---:B------:R-:W-:Y:S01]  /*2790*/  FFMA R47, R75.reuse, R83, R82 ;  /* 0x000000534b2f7223 */ /* 0x040fe20000000052 */
[----:B------:R-:W-:Y:S01]  /*27a0*/  FFMA R71, R75, R71, R76 ;  /* 0x000000474b477223 */ /* 0x000fe2000000004c */
[----:B0-----:R-:W-:-:S02]  /*27b0*/  LEA R2, R89, R2, 0x3 ;  /* 0x0000000259027211 */ /* 0x001fc400078e18ff */
[----:B------:R-:W-:Y:S01]  /*27c0*/  IADD3 R6, PT, PT, R6, 0x8, RZ ;  /* 0x0000000806067810 */ /* 0x000fe20007ffe0ff */
[----:B------:R-:W-:Y:S06]  /*27d0*/  BAR.SYNC.DEFER_BLOCKING 0x0 ;  /* 0x0000000000007b1d */ /* 0x000fec0000010000 */
[----:B------:R-:W-:Y:S05]  /*27e0*/  BRA.U UP0, `(.L_x_1) ;  /* 0xffffffdd001c7547 */ /* 0x000fea000b83ffff */
.L_x_0:
[----:B------:R-:W1:Y:S01]  /*27f0*/  S2R R2, SR_CTAID.Y ;  /* 0x0000000000027919 */ /* 0x000e620000002600 */
[----:B------:R-:W2:Y:S01]  /*2800*/  LDC R81, c[0x0][0x39c] ;  /* 0x0000e700ff517b82 */ /* 0x000ea20000000800 */
[----:B------:R-:W3:Y:S07]  /*2810*/  S2R R7, SR_CTAID.X ;  /* 0x0000000000077919 */ /* 0x000eee0000002500 */
[----:B------:R-:W4:Y:S01]  /*2820*/  LDC.64 R4, c[0x0][0x390] ;  /* 0x0000e400ff047b82 */ /* 0x000f220000000a00 */
[----:B-1----:R-:W-:-:S02]  /*2830*/  LEA R3, R2, R3, 0x4 ;  /* 0x0000000302037211 */ /* 0x002fc400078e20ff */
[----:B---3--:R-:W-:Y:S02]  /*2840*/  LEA R2, R7, R0, 0x4 ;  /* 0x0000000007027211 */ /* 0x008fe400078e20ff */
[----:B------:R-:W-:Y:S02]  /*2850*/  SHF.L.U32 R0, R3, 0x3, RZ ;  /* 0x0000000303007819 */ /* 0x000fe400000006ff */
[----:B------:R-:W-:-:S05]  /*2860*/  SHF.L.U32 R3, R2, 0x3, RZ ;  /* 0x0000000302037819 */ /* 0x000fca00000006ff */
[----:B--2---:R-:W-:-:S04]  /*2870*/  IMAD R3, R0, R81, R3 ;  /* 0x0000005100037224 */ /* 0x004fc800078e0203 */
[----:B----4-:R-:W-:-:S05]  /*2880*/  IMAD.WIDE R2, R3, 0x4, R4 ;  /* 0x0000000403027825 */ /* 0x010fca00078e0204 */
[----:B0-----:R0:W-:Y:S01]  /*2890*/  STG.E.128 desc[UR10][R2.64], R8 ;  /* 0x0000000802007986 */ /* 0x0011e2000c101d0a */
[----:B------:R-:W-:-:S03]  /*28a0*/  IMAD.WIDE R4, R81, 0x4, R2 ;  /* 0x0000000451047825 */ /* 0x000fc600078e0202 */
[----:B------:R-:W-:Y:S01]  /*28b0*/  STG.E.128 desc[UR10][R2.64+0x10], R12 ;  /* 0x0000100c02007986 */ /* 0x000fe2000c101d0a */
[----:B------:R-:W-:-:S03]  /*28c0*/  IMAD.WIDE R6, R81, 0x4, R4 ;  /* 0x0000000451067825 */ /* 0x000fc600078e0204 */
[----:B------:R-:W-:Y:S04]  /*28d0*/  STG.E.128 desc[UR10][R4.64], R16 ;  /* 0x0000001004007986 */ /* 0x000fe8000c101d0a */
[----:B------:R-:W-:Y:S01]  /*28e0*/  STG.E.128 desc[UR10][R4.64+0x10], R20 ;  /* 0x0000101404007986 */ /* 0x000fe2000c101d0a */
        /* <DEDUP_REMOVED lines=10> */
[----:B0-----:R-:W-:-:S03]  /*2990*/  IMAD.WIDE R8, R81, 0x4, R78 ;  /* 0x0000000451087825 */ /* 0x001fc600078e024e */
[----:B------:R-:W-:Y:S04]  /*29a0*/  STG.E.128 desc[UR10][R76.64], R48 ;  /* 0x000000304c007986 */ /* 0x000fe8000c101d0a */
[----:B------:R-:W-:Y:S04]  /*29b0*/  STG.E.128 desc[UR10][R76.64+0x10], R52 ;  /* 0x000010344c007986 */ /* 0x000fe8000c101d0a */
[----:B------:R-:W-:Y:S04]  /*29c0*/  STG.E.128 desc[UR10][R78.64], R56 ;  /* 0x000000384e007986 */ /* 0x000fe8000c101d0a */
[----:B------:R-:W-:Y:S04]  /*29d0*/  STG.E.128 desc[UR10][R78.64+0x10], R60 ;  /* 0x0000103c4e007986 */ /* 0x000fe8000c101d0a */
[----:B------:R-:W-:Y:S04]  /*29e0*/  STG.E.128 desc[UR10][R8.64], R64 ;  /* 0x0000004008007986 */ /* 0x000fe8000c101d0a */
[----:B------:R-:W-:Y:S01]  /*29f0*/  STG.E.128 desc[UR10][R8.64+0x10], R68 ;  /* 0x0000104408007986 */ /* 0x000fe2000c101d0a */
[----:B------:R-:W-:Y:S05]  /*2a00*/  EXIT ;  /* 0x000000000000794d */ /* 0x000fea0003800000 */
.L_x_2:
[----:B------:R-:W-:-:S00]  /*2a10*/  BRA `(.L_x_2) ;  /* 0xfffffffc00fc7947 */ /* 0x000fc0000383ffff */
[----:B------:R-:W-:-:S00]  /*2a20*/  NOP ;  /* 0x0000000000007918 */ /* 0x000fc00000000000 */
        /* <DEDUP_REMOVED lines=13> */
.L_x_6:


//--------------------- .text._Z5sgemmPfS_S_iii   --------------------------
	.section	.text._Z5sgemmPfS_S_iii,"ax",@progbits
	.align	128
        .global         _Z5sgemmPfS_S_iii
        .type           _Z5sgemmPfS_S_iii,@function
        .size           _Z5sgemmPfS_S_iii,(.L_x_7 - _Z5sgemmPfS_S_iii)
        .other          _Z5sgemmPfS_S_iii,@"STO_CUDA_ENTRY STV_DEFAULT"
_Z5sgemmPfS_S_iii:
.text._Z5sgemmPfS_S_iii:
[----:B------:R-:W-:Y:S01]  /*0000*/  LDC R1, c[0x0][0x37c] ;  /* 0x0000df00ff017b82 */ /* 0x000fe20000000800 */
[----:B------:R-:W0:Y:S01]  /*0010*/  S2R R17, SR_TID.X ;  /* 0x0000000000117919 */ /* 0x000e220000002100 */
[----:B------:R-:W1:Y:S06]  /*0020*/  LDCU UR9, c[0x0][0x3a0] ;  /* 0x00007400ff0977ac */ /* 0x000e6c0008000800 */
[----:B------:R-:W2:Y:S01]  /*0030*/  S2UR UR4, SR_CTAID.X ;  /* 0x00000000000479c3 */ /* 0x000ea20000002500 */
[----:B------:R-:W-:Y:S01]  /*0040*/  HFMA2 R11, -RZ, RZ, 0, 0 ;  /* 0x00000000ff0b7431 */ /* 0x000fe200000001ff */
[----:B------:R-:W0:Y:S01]  /*0050*/  S2R R0, SR_TID.Y ;  /* 0x0000000000007919 */ /* 0x000e220000002200 */
[----:B------:R-:W0:Y:S01]  /*0060*/  LDCU UR5, c[0x0][0x360] ;  /* 0x00006c00ff0577ac */ /* 0x000e220008000800 */
[----:B------:R-:W3:Y:S01]  /*0070*/  S2R R3, SR_CTAID.Y ;  /* 0x0000000000037919 */ /* 0x000ee20000002600 */
[----:B------:R-:W4:Y:S01]  /*0080*/  LDCU.64 UR10, c[0x0][0x358] ;  /* 0x00006b00ff0a77ac */ /* 0x000f220008000a00 */
[----:B-1----:R-:W-:-:S02]  /*0090*/  UISETP.GE.AND UP0, UPT, UR9, 0x1, UPT ;  /* 0x000000010900788c */ /* 0x002fc4000bf06270 */
[----:B--2---:R-:W-:Y:S01]  /*00a0*/  USHF.L.U32 UR4, UR4, 0x5, URZ ;  /* 0x0000000504047899 */ /* 0x004fe200080006ff */
[----:B0-----:R-:W-:-:S05]  /*00b0*/  IMAD R17, R0, UR5, R17 ;  /* 0x0000000500117c24 */ /* 0x001fca000f8e0211 */
[----:B------:R-:W-:Y:S02]  /*00c0*/  SHF.R.U32.HI R4, RZ, 0x5, R17 ;  /* 0x00000005ff047819 */ /* 0x000fe40000011611 */
[----:B------:R-:W-:Y:S02]  /*00d0*/  LOP3.LUT R17, R17, 0x1f, RZ, 0xc0, !PT ;  /* 0x0000001f11117812 */ /* 0x000fe400078ec0ff */
[----:B---3--:R-:W-:Y:S01]  /*00e0*/  LEA R16, R3, R4, 0x5 ;  /* 0x0000000403107211 */ /* 0x008fe200078e28ff */
[----:B----4-:R-:W-:Y:S06]  /*00f0*/  BRA.U !UP0, `(.L_x_3) ;  /* 0x0000000508a07547 */ /* 0x010fec000b800000 */
[----:B------:R-:W0:Y:S01]  /*0100*/  S2UR UR8, SR_CgaCtaId ;  /* 0x00000000000879c3 */ /* 0x000e220000008800 */
[----:B------:R-:W-:Y:S01]  /*0110*/  UMOV UR6, 0x400 ;  /* 0x0000040000067882 */ /* 0x000fe20000000000 */
[----:B------:R-:W-:Y:S02]  /*0120*/  UIADD3 UR5, UPT, UPT, UR9, 0x1f, URZ ;  /* 0x0000001f09057890 */ /* 0x000fe4000fffe0ff */
[----:B------:R-:W-:Y:S01]  /*0130*/  IMAD R0, R16, UR9, R17 ;  /* 0x0000000910007c24 */ /* 0x000fe2000f8e0211 */
[----:B------:R-:W-:Y:S01]  /*0140*/  UIADD3 UR7, UPT, UPT, UR6, 0x1000, URZ ;  /* 0x0000100006077890 */ /* 0x000fe2000fffe0ff */
[----:B------:R-:W-:Y:S01]  /*0150*/  MOV R11, RZ ;  /* 0x000000ff000b7202 */ /* 0x000fe20000000f00 */
[----:B------:R-:W-:Y:S01]  /*0160*/  USHF.R.U32.HI UR5, URZ, 0x5, UR5 ;  /* 0x00000005ff057899 */ /* 0x000fe20008011605 */
[----:B------:R-:W1:Y:S03]  /*0170*/  LDC R2, c[0x0][0x39c] ;  /* 0x0000e700ff027b82 */ /* 0x000e660000000800 */
[----:B------:R-:W-:-:S05]  /*0180*/  UIADD3 UR5, UPT, UPT, -UR5, URZ, URZ ;  /* 0x000000ff05057290 */ /* 0x000fca000fffe1ff */
[----:B------:R-:W2:Y:S08]  /*0190*/  LDC.64 R20, c[0x0][0x380] ;  /* 0x0000e000ff147b82 */ /* 0x000eb00000000a00 */
[----:B------:R-:W3:Y:S01]  /*01a0*/  LDC.64 R18, c[0x0][0x388] ;  /* 0x0000e200ff127b82 */ /* 0x000ee20000000a00 */
[----:B0-----:R-:W-:Y:S02]  /*01b0*/  ULEA UR6, UR8, UR6, 0x18 ;  /* 0x0000000608067291 */ /* 0x001fe4000f8ec0ff */
[----:B------:R-:W-:-:S04]  /*01c0*/  ULEA UR7, UR8, UR7, 0x18 ;  /* 0x0000000708077291 */ /* 0x000fc8000f8ec0ff */
[C---:B------:R-:W-:Y:S01]  /*01d0*/  LEA R7, R4.reuse, UR6, 0x7 ;  /* 0x0000000604077c11 */ /* 0x040fe2000f8e38ff */
[----:B-1----:R-:W-:Y:S01]  /*01e0*/  IMAD R6, R4, R2, UR4 ;  /* 0x0000000404067e24 */ /* 0x002fe2000f8e0202 */
[----:B------:R-:W-:-:S04]  /*01f0*/  LEA R5, R17, UR7, 0x2 ;  /* 0x0000000711057c11 */ /* 0x000fc8000f8e10ff */
[C---:B------:R-:W-:Y:S02]  /*0200*/  IADD3 R3, PT, PT, R17.reuse, R6, RZ ;  /* 0x0000000611037210 */ /* 0x040fe40007ffe0ff */
[----:B------:R-:W-:Y:S02]  /*0210*/  LEA R6, R17, R7, 0x2 ;  /* 0x0000000711067211 */ /* 0x000fe400078e10ff */
[----:B--2---:R-:W-:-:S07]  /*0220*/  LEA R4, R4, R5, 0x7 ;  /* 0x0000000504047211 */ /* 0x004fce00078e38ff */
.L_x_4:
[----:B------:R-:W-:-:S04]  /*0230*/  IMAD.WIDE R26, R0, 0x4, R20 ;  /* 0x00000004001a7825 */ /* 0x000fc800078e0214 */
[----:B---3--:R-:W-:Y:S02]  /*0240*/  IMAD.WIDE R8, R3, 0x4, R18 ;  /* 0x0000000403087825 */ /* 0x008fe400078e0212 */
[----:B------:R-:W2:Y:S04]  /*0250*/  LDG.E R27, desc[UR10][R26.64] ;  /* 0x0000000a1a1b7981 */ /* 0x000ea8000c1e1900 */
[----:B------:R-:W3:Y:S01]  /*0260*/  LDG.E R29, desc[UR10][R8.64] ;  /* 0x0000000a081d7981 */ /* 0x000ee2000c1e1900 */
[----:B------:R-:W-:Y:S01]  /*0270*/  UIADD3 UR5, UPT, UPT, UR5, 0x1, URZ ;  /* 0x0000000105057890 */ /* 0x000fe2000fffe0ff */
[----:B------:R-:W-:Y:S02]  /*0280*/  IADD3 R0, PT, PT, R0, 0x20, RZ ;  /* 0x0000002000007810 */ /* 0x000fe40007ffe0ff */
[----:B------:R-:W-:Y:S01]  /*0290*/  LEA R3, R2, R3, 0x5 ;  /* 0x0000000302037211 */ /* 0x000fe200078e28ff */
[----:B------:R-:W-:Y:S01]  /*02a0*/  UISETP.NE.AND UP0, UPT, UR5, URZ, UPT ;  /* 0x000000ff0500728c */ /* 0x000fe2000bf05270 */
[----:B--2---:R-:W-:Y:S04]  /*02b0*/  STS [R6], R27 ;  /* 0x0000001b06007388 */ /* 0x004fe80000000800 */
[----:B---3--:R-:W-:Y:S01]  /*02c0*/  STS [R4], R29 ;  /* 0x0000001d04007388 */ /* 0x008fe20000000800 */
[----:B------:R-:W-:Y:S06]  /*02d0*/  BAR.SYNC.DEFER_BLOCKING 0x0 ;  /* 0x0000000000007b1d */ /* 0x000fec0000010000 */
[----:B------:R-:W-:Y:S04]  /*02e0*/  LDS R10, [R5] ;  /* 0x00000000050a7984 */ /* 0x000fe80000000800 */
[----:B------:R-:W0:Y:S04]  /*02f0*/  LDS.128 R12, [R7] ;  /* 0x00000000070c7984 */ /* 0x000e280000000c00 */
[----:B------:R-:W1:Y:S04]  /*0300*/  LDS R22, [R5+0x80] ;  /* 0x0000800005167984 */ /* 0x000e680000000800 */
[----:B------:R-:W2:Y:S04]  /*0310*/  LDS R23, [R5+0x100] ;  /* 0x0001000005177984 */ /* 0x000ea80000000800 */
[----:B------:R-:W3:Y:S04]  /*0320*/  LDS R24, [R5+0x180] ;  /* 0x0001800005187984 */ /* 0x000ee80000000800 */
[----:B------:R-:W-:Y:S04]  /*0330*/  LDS R25, [R5+0x200] ;  /* 0x0002000005197984 */ /* 0x000fe80000000800 */
[----:B------:R-:W-:Y:S01]  /*0340*/  LDS R26, [R5+0xb80] ;  /* 0x000b8000051a7984 */ /* 0x000fe20000000800 */
[----:B0-----:R-:W-:-:S03]  /*0350*/  FFMA R12, R12, R10, R11 ;  /* 0x0000000a0c0c7223 */ /* 0x001fc6000000000b */
[----:B------:R-:W0:Y:S01]  /*0360*/  LDS.128 R8, [R7+0x10] ;  /* 0x0000100007087984 */ /* 0x000e220000000c00 */
[----:B-1----:R-:W-:-:S03]  /*0370*/  FFMA R12, R22, R13, R12 ;  /* 0x0000000d160c7223 */ /* 0x002fc6000000000c */
[----:B------:R-:W1:Y:S01]  /*0380*/  LDS R22, [R5+0x280] ;  /* 0x0002800005167984 */ /* 0x000e620000000800 */
[----:B--2---:R-:W-:-:S03]  /*0390*/  FFMA R13, R23, R14, R12 ;  /* 0x0000000e170d7223 */ /* 0x004fc6000000000c */
[----:B------:R-:W2:Y:S01]  /*03a0*/  LDS R23, [R5+0x300] ;  /* 0x0003000005177984 */ /* 0x000ea20000000800 */
[----:B---3--:R-:W-:-:S03]  /*03b0*/  FFMA R13, R24, R15, R13 ;  /* 0x0000000f180d7223 */ /* 0x008fc6000000000d */
[----:B------:R-:W3:Y:S01]  /*03c0*/  LDS R24, [R5+0x380] ;  /* 0x0003800005187984 */ /* 0x000ee20000000800 */
[----:B0-----:R-:W-:-:S03]  /*03d0*/  FFMA R27, R8, R25, R13 ;  /* 0x00000019081b7223 */ /* 0x001fc6000000000d */
[----:B------:R-:W-:Y:S01]  /*03e0*/  LDS R25, [R5+0x400] ;  /* 0x0004000005197984 */ /* 0x000fe20000000800 */
[----:B-1----:R-:W-:-:S03]  /*03f0*/  FFMA R8, R22, R9, R27 ;  /* 0x0000000916087223 */ /* 0x002fc6000000001b */
[----:B------:R-:W0:Y:S01]  /*0400*/  LDS.128 R12, [R7+0x20] ;  /* 0x00002000070c7984 */ /* 0x000e220000000c00 */
[----:B--2---:R-:W-:-:S03]  /*0410*/  FFMA R9, R23, R10, R8 ;  /* 0x0000000a17097223 */ /* 0x004fc60000000008 */
[----:B------:R-:W1:Y:S01]  /*0420*/  LDS R22, [R5+0x480] ;  /* 0x0004800005167984 */ /* 0x000e620000000800 */
[----:B---3--:R-:W-:-:S03]  /*0430*/  FFMA R9, R24, R11, R9 ;  /* 0x0000000b18097223 */ /* 0x008fc60000000009 */
[----:B------:R-:W2:Y:S04]  /*0440*/  LDS R23, [R5+0x500] ;  /* 0x0005000005177984 */ /* 0x000ea80000000800 */
        /* <DEDUP_REMOVED lines=27> */
[----:B------:R-:W-:Y:S01]  /*0600*/  LDS R24, [R5+0xc80] ;  /* 0x000c800005187984 */ /* 0x000fe20000000800 */
[----:B0-----:R-:W-:-:S03]  /*0610*/  FFMA R27, R8, R25, R13 ;  /* 0x00000019081b7223 */ /* 0x001fc6000000000d */
[----:B------:R-:W-:Y:S01]  /*0620*/  LDS R25, [R5+0xc00] ;  /* 0x000c000005197984 */ /* 0x000fe20000000800 */
[----:B-1----:R-:W-:-:S03]  /*0630*/  FFMA R22, R22, R9, R27 ;  /* 0x0000000916167223 */ /* 0x002fc6000000001b */
[----:B------:R-:W0:Y:S01]  /*0640*/  LDS.128 R12, [R7+0x60] ;  /* 0x00006000070c7984 */ /* 0x000e220000000c00 */
[----:B--2---:R-:W-:-:S03]  /*0650*/  FFMA R9, R23, R10, R22 ;  /* 0x0000000a17097223 */ /* 0x004fc60000000016 */
[----:B------:R-:W1:Y:S01]  /*0660*/  LDS R23, [R5+0xd00] ;  /* 0x000d000005177984 */ /* 0x000e620000000800 */
[----:B------:R-:W-:-:S03]  /*0670*/  FFMA R9, R26, R11, R9 ;  /* 0x0000000b1a097223 */ /* 0x000fc60000000009 */
[----:B------:R-:W2:Y:S01]  /*0680*/  LDS R22, [R5+0xd80] ;  /* 0x000d800005167984 */ /* 0x000ea20000000800 */
[----:B0-----:R-:W-:-:S03]  /*0690*/  FFMA R27, R12, R25, R9 ;  /* 0x000000190c1b7223 */ /* 0x001fc60000000009 */
[----:B------:R-:W-:Y:S01]  /*06a0*/  LDS R25, [R5+0xe00] ;  /* 0x000e000005197984 */ /* 0x000fe20000000800 */
[----:B------:R-:W-:-:S03]  /*06b0*/  FFMA R24, R24, R13, R27 ;  /* 0x0000000d18187223 */ /* 0x000fc6000000001b */
[----:B------:R-:W0:Y:S01]  /*06c0*/  LDS.128 R8, [R7+0x70] ;  /* 0x0000700007087984 */ /* 0x000e220000000c00 */
[----:B-1----:R-:W-:-:S03]  /*06d0*/  FFMA R23, R23, R14, R24 ;  /* 0x0000000e17177223 */ /* 0x002fc60000000018 */
[----:B------:R-:W1:Y:S01]  /*06e0*/  LDS R27, [R5+0xe80] ;  /* 0x000e8000051b7984 */ /* 0x000e620000000800 */
[----:B--2---:R-:W-:-:S03]  /*06f0*/  FFMA R15, R22, R15, R23 ;  /* 0x0000000f160f7223 */ /* 0x004fc60000000017 */
[----:B------:R-:W2:Y:S04]  /*0700*/  LDS R13, [R5+0xf00] ;  /* 0x000f0000050d7984 */ /* 0x000ea80000000800 */
[----:B------:R-:W3:Y:S01]  /*0710*/  LDS R12, [R5+0xf80] ;  /* 0x000f8000050c7984 */ /* 0x000ee20000000800 */
[----:B0-----:R-:W-:-:S04]  /*0720*/  FFMA R8, R8, R25, R15 ;  /* 0x0000001908087223 */ /* 0x001fc8000000000f */
[----:B-1----:R-:W-:-:S04]  /*0730*/  FFMA R8, R27, R9, R8 ;  /* 0x000000091b087223 */ /* 0x002fc80000000008 */
[----:B--2---:R-:W-:-:S04]  /*0740*/  FFMA R13, R13, R10, R8 ;  /* 0x0000000a0d0d7223 */ /* 0x004fc80000000008 */
[----:B---3--:R-:W-:Y:S01]  /*0750*/  FFMA R11, R12, R11, R13 ;  /* 0x0000000b0c0b7223 */ /* 0x008fe2000000000d */
[----:B------:R-:W-:Y:S06]  /*0760*/  BAR.SYNC.DEFER_BLOCKING 0x0 ;  /* 0x0000000000007b1d */ /* 0x000fec0000010000 */
[----:B------:R-:W-:Y:S05]  /*0770*/  BRA.U UP0, `(.L_x_4) ;  /* 0xfffffff900ac7547 */ /* 0x000fea000b83ffff */
.L_x_3:
[----:B------:R-:W0:Y:S01]  /*0780*/  LDC.64 R2, c[0x0][0x390] ;  /* 0x0000e400ff027b82 */ /* 0x000e220000000a00 */
[----:B------:R-:W1:Y:S01]  /*0790*/  LDCU UR5, c[0x0][0x39c] ;  /* 0x00007380ff0577ac */ /* 0x000e620008000800 */
[----:B------:R-:W-:-:S05]  /*07a0*/  IADD3 R17, PT, PT, R17, UR4, RZ ;  /* 0x0000000411117c10 */ /* 0x000fca000fffe0ff */
[----:B-1----:R-:W-:-:S04]  /*07b0*/  IMAD R17, R16, UR5, R17 ;  /* 0x0000000510117c24 */ /* 0x002fc8000f8e0211 */
[----:B0-----:R-:W-:-:S05]  /*07c0*/  IMAD.WIDE R2, R17, 0x4, R2 ;  /* 0x0000000411027825 */ /* 0x001fca00078e0202 */
[----:B------:R-:W-:Y:S01]  /*07d0*/  STG.E desc[UR10][R2.64], R11 ;  /* 0x0000000b02007986 */ /* 0x000fe2000c10190a */
[----:B------:R-:W-:Y:S05]  /*07e0*/  EXIT ;  /* 0x000000000000794d */ /* 0x000fea0003800000 */
.L_x_5:
        /* <DEDUP_REMOVED lines=9> */
.L_x_7:


//--------------------- .nv.shared._Z22sgemm_thread_tile_vec4PfS_S_iii --------------------------
	.section	.nv.shared._Z22sgemm_thread_tile_vec4PfS_S_iii,"aw",@nobits
	.sectionflags	@""
	.align	4
.nv.shared._Z22sgemm_thread_tile_vec4PfS_S_iii:
	.zero		9216


//--------------------- .nv.shared.reserved.0     --------------------------
	.section	.nv.shared.reserved.0,"aw",@nobits
	.weak		__nv_reservedSMEM_offset_0_alias
	.size		__nv_reservedSMEM_offset_0_alias, 0, 64
	.other		__nv_reservedSMEM_offset_0_alias,@"STO_CUDA_RESERVED_SHARED STV_DEFAULT"
__nv_reservedSMEM_offset_0_alias:
	.zero		0
	.zero		64


//--------------------- .nv.shared._Z5sgemmPfS_S_iii --------------------------
	.section	.nv.shared._Z5sgemmPfS_S_iii,"aw",@nobits
	.sectionflags	@""
	.align	4
.nv.shared._Z5sgemmPfS_S_iii:
	.zero		9216


//--------------------- .nv.constant0._Z22sgemm_thread_tile_vec4PfS_S_iii --------------------------
	.section	.nv.constant0._Z22sgemm_thread_tile_vec4PfS_S_iii,"a",@progbits
	.sectionflags	@""
	.align	4
.nv.constant0._Z22sgemm_thread_tile_vec4PfS_S_iii:
	.zero		932


//--------------------- .nv.constant0._Z5sgemmPfS_S_iii --------------------------
	.section	.nv.constant0._Z5sgemmPfS_S_iii,"a",@progbits
	.sectionflags	@""
	.align	4
.nv.constant0._Z5sgemmPfS_S_iii:
	.zero		932


//--------------------- SYMBOLS --------------------------

	.type		.nv.reservedSmem.offset0,@object
	.size		.nv.reservedSmem.offset0,0x4
	.type		.nv.reservedSmem.cap,@object
	.size		.nv.reservedSmem.cap,0x4
